	.target	sm_90a

	.elftype	@"ET_EXEC"


//--------------------- .note.nv.tkinfo           --------------------------
	.section	.note.nv.tkinfo,"",@"SHT_NOTE"
	.sectionflags	@"SHF_NOTE_NV_TKINFO"
	.tkinfo
        /*0018*/ 	.word	0x00000002
        /*0030*/ 	.string	""
        /*0030*/ 	.string	"ptxas"
        /*0030*/ 	.string	"Cuda compilation tools, release 13.0, V13.0.88"
        /*0030*/ 	.string	"Build cuda_13.0.r13.0/compiler.36424714_0"
        /*0030*/ 	.string	"-arch sm_90a -m 64 "



//--------------------- .note.nv.cuinfo           --------------------------
	.section	.note.nv.cuinfo,"",@"SHT_NOTE"
	.sectionflags	@"SHF_NOTE_NV_CUINFO"
        /*0018*/ 	.short	0x0002
        /*001a*/ 	.short	0x005a
        /*001c*/ 	.short	0x0082
	.zero		2


//--------------------- .nv.info                  --------------------------
	.section	.nv.info,"",@"SHT_CUDA_INFO"
	.align	4


	//----- nvinfo : EIATTR_REGCOUNT
	.align		4
        /*0000*/ 	.byte	0x04, 0x2f
        /*0002*/ 	.short	(.L_12 - .L_11)
	.align		4
.L_11:
        /*0004*/ 	.word	index@(_ZN7cutlass13device_kernelINS_4gemm6kernel13GemmUniversalIN4cute5tupleIJiiiiEEENS1_10collective13CollectiveMmaINS1_37MainloopSm90TmaGmmaWarpSpecializedFP8ILi4ENS5_IJNS4_1CILi1EEESB_SB_EEENS1_35KernelTmaWarpSpecializedCooperativeEEENS5_IJNSA_ILi128EEENSA_ILi256EEENSA_ILi32EEEEEENS_12float_e5m2_tENS5_IJlSB_lEEESJ_SK_NS4_8TiledMMAINS4_8MMA_AtomIJNS4_4SM904GMMA31MMA_64x256x32_F32E5M2E5M2_SS_TNILNSO_7ScaleInE1ELSQ_1EEEEEENS4_6LayoutINS5_IJNSA_ILi2EEESB_SB_EEENS5_IJSB_NSA_ILi0EEESW_EEEEENS5_IJNS4_10UnderscoreESZ_SZ_EEEEENS4_13SM90_TMA_LOADENS4_14ComposedLayoutINS4_7SwizzleILi1ELi4ELi3EEENS4_18smem_ptr_flag_bitsILi8EEENST_INS5_IJNSA_ILi8EEESH_EEENS5_IJSH_SB_EEEEEEEvNS4_8identityES12_S1C_vS1D_EENS_8epilogue10collective6detail29Sm90TmaWarpSpecializedAdapterINS1G_15DefaultEpilogueISJ_SK_SK_NS1F_6thread17LinearCombinationISJ_Li1EffLNS1K_9ScaleType4KindE0ELNS_15FloatRoundStyleE2ESJ_EENS1_15EpilogueDefaultEEEEEvvEEEEvNT_6ParamsE)
        /*0008*/ 	.word	0x000000a8


	//----- nvinfo : EIATTR_FRAME_SIZE
	.align		4
.L_12:
        /*000c*/ 	.byte	0x04, 0x11
        /*000e*/ 	.short	(.L_14 - .L_13)
	.align		4
.L_13:
        /*0010*/ 	.word	index@(_ZN7cutlass13device_kernelINS_4gemm6kernel13GemmUniversalIN4cute5tupleIJiiiiEEENS1_10collective13CollectiveMmaINS1_37MainloopSm90TmaGmmaWarpSpecializedFP8ILi4ENS5_IJNS4_1CILi1EEESB_SB_EEENS1_35KernelTmaWarpSpecializedCooperativeEEENS5_IJNSA_ILi128EEENSA_ILi256EEENSA_ILi32EEEEEENS_12float_e5m2_tENS5_IJlSB_lEEESJ_SK_NS4_8TiledMMAINS4_8MMA_AtomIJNS4_4SM904GMMA31MMA_64x256x32_F32E5M2E5M2_SS_TNILNSO_7ScaleInE1ELSQ_1EEEEEENS4_6LayoutINS5_IJNSA_ILi2EEESB_SB_EEENS5_IJSB_NSA_ILi0EEESW_EEEEENS5_IJNS4_10UnderscoreESZ_SZ_EEEEENS4_13SM90_TMA_LOADENS4_14ComposedLayoutINS4_7SwizzleILi1ELi4ELi3EEENS4_18smem_ptr_flag_bitsILi8EEENST_INS5_IJNSA_ILi8EEESH_EEENS5_IJSH_SB_EEEEEEEvNS4_8identityES12_S1C_vS1D_EENS_8epilogue10collective6detail29Sm90TmaWarpSpecializedAdapterINS1G_15DefaultEpilogueISJ_SK_SK_NS1F_6thread17LinearCombinationISJ_Li1EffLNS1K_9ScaleType4KindE0ELNS_15FloatRoundStyleE2ESJ_EENS1_15EpilogueDefaultEEEEEvvEEEEvNT_6ParamsE)
        /*0014*/ 	.word	0x00000100


	//----- nvinfo : EIATTR_MIN_STACK_SIZE
	.align		4
.L_14:
        /*0018*/ 	.byte	0x04, 0x12
        /*001a*/ 	.short	(.L_16 - .L_15)
	.align		4
.L_15:
        /*001c*/ 	.word	index@(_ZN7cutlass13device_kernelINS_4gemm6kernel13GemmUniversalIN4cute5tupleIJiiiiEEENS1_10collective13CollectiveMmaINS1_37MainloopSm90TmaGmmaWarpSpecializedFP8ILi4ENS5_IJNS4_1CILi1EEESB_SB_EEENS1_35KernelTmaWarpSpecializedCooperativeEEENS5_IJNSA_ILi128EEENSA_ILi256EEENSA_ILi32EEEEEENS_12float_e5m2_tENS5_IJlSB_lEEESJ_SK_NS4_8TiledMMAINS4_8MMA_AtomIJNS4_4SM904GMMA31MMA_64x256x32_F32E5M2E5M2_SS_TNILNSO_7ScaleInE1ELSQ_1EEEEEENS4_6LayoutINS5_IJNSA_ILi2EEESB_SB_EEENS5_IJSB_NSA_ILi0EEESW_EEEEENS5_IJNS4_10UnderscoreESZ_SZ_EEEEENS4_13SM90_TMA_LOADENS4_14ComposedLayoutINS4_7SwizzleILi1ELi4ELi3EEENS4_18smem_ptr_flag_bitsILi8EEENST_INS5_IJNSA_ILi8EEESH_EEENS5_IJSH_SB_EEEEEEEvNS4_8identityES12_S1C_vS1D_EENS_8epilogue10collective6detail29Sm90TmaWarpSpecializedAdapterINS1G_15DefaultEpilogueISJ_SK_SK_NS1F_6thread17LinearCombinationISJ_Li1EffLNS1K_9ScaleType4KindE0ELNS_15FloatRoundStyleE2ESJ_EENS1_15EpilogueDefaultEEEEEvvEEEEvNT_6ParamsE)
        /*0020*/ 	.word	0x00000100
.L_16:


//--------------------- .nv.compat                --------------------------
	.section	.nv.compat,"",@"SHT_CUDA_COMPAT_INFO"
	.align	4
        /*0000*/ 	.byte	0x02, 0x09, 0x01, 0x00, 0x02, 0x02, 0x04, 0x00, 0x02, 0x05, 0x05, 0x00, 0x03, 0x07, 0x01, 0x01
        /*0010*/ 	.byte	0x02, 0x03, 0x01, 0x00, 0x02, 0x06, 0x01, 0x00, 0x04, 0x0b, 0x08, 0x00, 0x00, 0x00, 0x00, 0x00
        /*0020*/ 	.byte	0x00, 0x00, 0x00, 0x00


//--------------------- .nv.info._ZN7cutlass13device_kernelINS_4gemm6kernel13GemmUniversalIN4cute5tupleIJiiiiEEENS1_10collective13CollectiveMmaINS1_37MainloopSm90TmaGmmaWarpSpecializedFP8ILi4ENS5_IJNS4_1CILi1EEESB_SB_EEENS1_35KernelTmaWarpSpecializedCooperativeEEENS5_IJNSA_ILi128EEENSA_ILi256EEENSA_ILi32EEEEEENS_12float_e5m2_tENS5_IJlSB_lEEESJ_SK_NS4_8TiledMMAINS4_8MMA_AtomIJNS4_4SM904GMMA31MMA_64x256x32_F32E5M2E5M2_SS_TNILNSO_7ScaleInE1ELSQ_1EEEEEENS4_6LayoutINS5_IJNSA_ILi2EEESB_SB_EEENS5_IJSB_NSA_ILi0EEESW_EEEEENS5_IJNS4_10UnderscoreESZ_SZ_EEEEENS4_13SM90_TMA_LOADENS4_14ComposedLayoutINS4_7SwizzleILi1ELi4ELi3EEENS4_18smem_ptr_flag_bitsILi8EEENST_INS5_IJNSA_ILi8EEESH_EEENS5_IJSH_SB_EEEEEEEvNS4_8identityES12_S1C_vS1D_EENS_8epilogue10collective6detail29Sm90TmaWarpSpecializedAdapterINS1G_15DefaultEpilogueISJ_SK_SK_NS1F_6thread17LinearCombinationISJ_Li1EffLNS1K_9ScaleType4KindE0ELNS_15FloatRoundStyleE2ESJ_EENS1_15EpilogueDefaultEEEEEvvEEEEvNT_6ParamsE --------------------------
	.section	.nv.info._ZN7cutlass13device_kernelINS_4gemm6kernel13GemmUniversalIN4cute5tupleIJiiiiEEENS1_10collective13CollectiveMmaINS1_37MainloopSm90TmaGmmaWarpSpecializedFP8ILi4ENS5_IJNS4_1CILi1EEESB_SB_EEENS1_35KernelTmaWarpSpecializedCooperativeEEENS5_IJNSA_ILi128EEENSA_ILi256EEENSA_ILi32EEEEEENS_12float_e5m2_tENS5_IJlSB_lEEESJ_SK_NS4_8TiledMMAINS4_8MMA_AtomIJNS4_4SM904GMMA31MMA_64x256x32_F32E5M2E5M2_SS_TNILNSO_7ScaleInE1ELSQ_1EEEEEENS4_6LayoutINS5_IJNSA_ILi2EEESB_SB_EEENS5_IJSB_NSA_ILi0EEESW_EEEEENS5_IJNS4_10UnderscoreESZ_SZ_EEEEENS4_13SM90_TMA_LOADENS4_14ComposedLayoutINS4_7SwizzleILi1ELi4ELi3EEENS4_18smem_ptr_flag_bitsILi8EEENST_INS5_IJNSA_ILi8EEESH_EEENS5_IJSH_SB_EEEEEEEvNS4_8identityES12_S1C_vS1D_EENS_8epilogue10collective6detail29Sm90TmaWarpSpecializedAdapterINS1G_15DefaultEpilogueISJ_SK_SK_NS1F_6thread17LinearCombinationISJ_Li1EffLNS1K_9ScaleType4KindE0ELNS_15FloatRoundStyleE2ESJ_EENS1_15EpilogueDefaultEEEEEvvEEEEvNT_6ParamsE,"",@"SHT_CUDA_INFO"
	.sectionflags	@""
	.align	4


	//----- nvinfo : EIATTR_CUDA_API_VERSION
	.align		4
        /*0000*/ 	.byte	0x04, 0x37
        /*0002*/ 	.short	(.L_18 - .L_17)
.L_17:
        /*0004*/ 	.word	0x00000082


	//----- nvinfo : EIATTR_KPARAM_INFO
	.align		4
.L_18:
        /*0008*/ 	.byte	0x04, 0x17
        /*000a*/ 	.short	(.L_20 - .L_19)
.L_19:
        /*000c*/ 	.word	0x00000000
        /*0010*/ 	.short	0x0000
        /*0012*/ 	.short	0x0070
        /*0014*/ 	.byte	0x00, 0xf0, 0x01, 0x10


	//----- nvinfo : EIATTR_SPARSE_MMA_MASK
	.align		4
.L_20:
        /*0018*/ 	.byte	0x03, 0x50
        /*001a*/ 	.short	0x0000


	//----- nvinfo : EIATTR_MAXREG_COUNT
	.align		4
        /*001c*/ 	.byte	0x03, 0x1b
        /*001e*/ 	.short	0x00a8


	//----- nvinfo : EIATTR_NUM_BARRIERS
	.align		4
        /*0020*/ 	.byte	0x02, 0x4c
        /*0022*/ 	.byte	0x01
	.zero		1


	//----- nvinfo : EIATTR_ANNOTATIONS
	.align		4
        /*0024*/ 	.byte	0x04, 0x55
        /*0026*/ 	.short	(.L_22 - .L_21)


	//   ....[0]....
.L_21:
        /*0028*/ 	.word	0x00000001
        /*002c*/ 	.byte	0x90, 0x05, 0x00, 0x00, 0x01, 0x00, 0x00, 0x00, 0xb0, 0x05, 0x00, 0x00, 0x01, 0x00, 0x00, 0x00
        /* <DEDUP_REMOVED lines=193> */
        /*0c4c*/ 	.byte	0x80, 0xff, 0x00, 0x00


	//----- nvinfo : EIATTR_MERCURY_ISA_VERSION
	.align		4
.L_22:
        /*0c50*/ 	.byte	0x03, 0x5f
        /*0c52*/ 	.short	0x0101


	//----- nvinfo : EIATTR_INT_WARP_WIDE_INSTR_OFFSETS
	.align		4
        /*0c54*/ 	.byte	0x04, 0x31
        /*0c56*/ 	.short	(.L_24 - .L_23)


	//   ....[0]....
.L_23:
        /*0c58*/ 	.word	0x00000460


	//   ....[1]....
        /*0c5c*/ 	.word	0x00000470


	//   ....[2]....
        /*0c60*/ 	.word	0x000005a0


	//----- nvinfo : EIATTR_COOP_GROUP_MASK_REGIDS
	.align		4
.L_24:
        /*0c64*/ 	.byte	0x04, 0x29
        /*0c66*/ 	.short	(.L_26 - .L_25)


	//   ....[0]....
.L_25:
        /*0c68*/ 	.word	0xffffffff


	//   ....[1]....
        /*0c6c*/ 	.word	0xffffffff


	//   ....[2]....
        /*0c70*/ 	.word	0xffffffff


	//   ....[3]....
        /*0c74*/ 	.word	0xffffffff


	//   ....[4]....
        /*0c78*/ 	.word	0xffffffff


	//----- nvinfo : EIATTR_COOP_GROUP_INSTR_OFFSETS
	.align		4
.L_26:
        /*0c7c*/ 	.byte	0x04, 0x28
        /*0c7e*/ 	.short	(.L_28 - .L_27)


	//   ....[0]....
.L_27:
        /*0c80*/ 	.word	0x00000070


	//   ....[1]....
        /*0c84*/ 	.word	0x00000080


	//   ....[2]....
        /*0c88*/ 	.word	0x000001a0


	//   ....[3]....
        /*0c8c*/ 	.word	0x000003b0


	//   ....[4]....
        /*0c90*/ 	.word	0x000012f0


	//----- nvinfo : EIATTR_REG_RECONFIG
	.align		4
.L_28:
        /*0c94*/ 	.byte	0x01, 0x54
	.zero		2


	//----- nvinfo : EIATTR_MBARRIER_INSTR_OFFSETS
	.align		4
        /*0c98*/ 	.byte	0x04, 0x39
        /*0c9a*/ 	.short	(.L_30 - .L_29)


	//   ....[0]....
.L_29:
        /*0c9c*/ 	.word	0x00000320
        /*0ca0*/ 	.word	0x000000ff
        /*0ca4*/ 	.word	0x00000000
        /*0ca8*/ 	.short	0x0100
        /*0caa*/ 	.byte	0x09
	.zero		1


	//   ....[1]....
        /*0cac*/ 	.word	0x00000330
        /*0cb0*/ 	.word	0x000000ff
        /*0cb4*/ 	.word	0x00000020
        /*0cb8*/ 	.short	0x0100
        /*0cba*/ 	.byte	0x09
	.zero		1


	//   ....[2]....
        /*0cbc*/ 	.word	0x00000340
        /*0cc0*/ 	.word	0x000000ff
        /*0cc4*/ 	.word	0x00000008
        /*0cc8*/ 	.short	0x0100
        /*0cca*/ 	.byte	0x09
	.zero		1


	//   ....[3]....
        /*0ccc*/ 	.word	0x00000350
        /*0cd0*/ 	.word	0x000000ff
        /*0cd4*/ 	.word	0x00000028
        /*0cd8*/ 	.short	0x0100
        /*0cda*/ 	.byte	0x09
	.zero		1


	//   ....[4]....
        /*0cdc*/ 	.word	0x00000360
        /*0ce0*/ 	.word	0x000000ff
        /*0ce4*/ 	.word	0x00000010
        /*0ce8*/ 	.short	0x0100
        /*0cea*/ 	.byte	0x09
	.zero		1


	//   ....[5]....
        /*0cec*/ 	.word	0x00000370
        /*0cf0*/ 	.word	0x000000ff
        /*0cf4*/ 	.word	0x00000030
        /*0cf8*/ 	.short	0x0100
        /*0cfa*/ 	.byte	0x09
	.zero		1


	//   ....[6]....
        /*0cfc*/ 	.word	0x00000380
        /*0d00*/ 	.word	0x000000ff
        /*0d04*/ 	.word	0x00000018
        /*0d08*/ 	.short	0x0100
        /*0d0a*/ 	.byte	0x09
	.zero		1


	//   ....[7]....
        /*0d0c*/ 	.word	0x00000390
        /*0d10*/ 	.word	0x000000ff
        /*0d14*/ 	.word	0x00000038
        /*0d18*/ 	.short	0x0100
        /*0d1a*/ 	.byte	0x09
	.zero		1


	//   ....[8]....
        /*0d1c*/ 	.word	0x000005d0
        /*0d20*/ 	.word	0x000000ff
        /*0d24*/ 	.word	0x00000050
        /*0d28*/ 	.short	0x0100
        /*0d2a*/ 	.byte	0x06
	.zero		1


	//   ....[9]....
        /*0d2c*/ 	.word	0x000005e0
        /*0d30*/ 	.word	0x000000ff
        /*0d34*/ 	.word	0x00000058
        /*0d38*/ 	.short	0x0100
        /*0d3a*/ 	.byte	0x06
	.zero		1


	//   ....[10]....
        /*0d3c*/ 	.word	0x00001b00
        /*0d40*/ 	.word	0x000000ff
        /*0d44*/ 	.word	0x00000000
        /*0d48*/ 	.short	0x010a
        /*0d4a*/ 	.byte	0x06
	.zero		1


	//   ....[11]....
        /*0d4c*/ 	.word	0x00001b40
        /*0d50*/ 	.word	0x000000ff
        /*0d54*/ 	.word	0x00000000
        /*0d58*/ 	.short	0x010a
        /*0d5a*/ 	.byte	0x06
	.zero		1


	//   ....[12]....
        /*0d5c*/ 	.word	0x00002d00
        /*0d60*/ 	.word	0x000000ff
        /*0d64*/ 	.word	0x00000000
        /*0d68*/ 	.short	0x010a
        /*0d6a*/ 	.byte	0x09
	.zero		1


	//   ....[13]....
        /*0d6c*/ 	.word	0x00002d40
        /*0d70*/ 	.word	0x000000ff
        /*0d74*/ 	.word	0x00000000
        /*0d78*/ 	.short	0x010a
        /*0d7a*/ 	.byte	0x09
	.zero		1


	//   ....[14]....
        /*0d7c*/ 	.word	0x00003d10
        /*0d80*/ 	.word	0x000000ff
        /*0d84*/ 	.word	0x00000000
        /*0d88*/ 	.short	0x0101
        /*0d8a*/ 	.byte	0x08
	.zero		1


	//   ....[15]....
        /*0d8c*/ 	.word	0x00004ec0
        /*0d90*/ 	.word	0x000000ff
        /*0d94*/ 	.word	0x00000000
        /*0d98*/ 	.short	0x0101
        /*0d9a*/ 	.byte	0x06
	.zero		1


	//   ....[16]....
        /*0d9c*/ 	.word	0x0000f190
        /*0da0*/ 	.word	0x0000000d
        /*0da4*/ 	.word	0x00000020
        /*0da8*/ 	.short	0x010a
        /*0daa*/ 	.byte	0x3f
	.zero		1


	//   ....[17]....
        /*0dac*/ 	.word	0x0000f5a0
        /*0db0*/ 	.word	0x00000003
        /*0db4*/ 	.word	0x00000058
        /*0db8*/ 	.short	0x0101
        /*0dba*/ 	.byte	0x3f
	.zero		1


	//   ....[18]....
        /*0dbc*/ 	.word	0x0000fcd0
        /*0dc0*/ 	.word	0x00000007
        /*0dc4*/ 	.word	0x00000000
        /*0dc8*/ 	.short	0x010a
        /*0dca*/ 	.byte	0x3f
	.zero		1


	//   ....[19]....
        /*0dcc*/ 	.word	0x0000fd50
        /*0dd0*/ 	.word	0x00000009
        /*0dd4*/ 	.word	0x00000000
        /*0dd8*/ 	.short	0x010a
        /*0dda*/ 	.byte	0x3f
	.zero		1


	//   ....[20]....
        /*0ddc*/ 	.word	0x0000fde0
        /*0de0*/ 	.word	0x00000006
        /*0de4*/ 	.word	0x00000000
        /*0de8*/ 	.short	0x010a
        /*0dea*/ 	.byte	0x3f
	.zero		1


	//   ....[21]....
        /*0dec*/ 	.word	0x0000fe70
        /*0df0*/ 	.word	0x00000003
        /*0df4*/ 	.word	0x00000000
        /*0df8*/ 	.short	0x010a
        /*0dfa*/ 	.byte	0x3f
	.zero		1


	//   ....[22]....
        /*0dfc*/ 	.word	0x0000fee0
        /*0e00*/ 	.word	0x00000003
        /*0e04*/ 	.word	0x00000000
        /*0e08*/ 	.short	0x010a
        /*0e0a*/ 	.byte	0x3f
	.zero		1


	//   ....[23]....
        /*0e0c*/ 	.word	0x0000ff50
        /*0e10*/ 	.word	0x00000000
        /*0e14*/ 	.word	0x00000000
        /*0e18*/ 	.short	0x010a
        /*0e1a*/ 	.byte	0x3f
	.zero		1


	//   ....[24]....
        /*0e1c*/ 	.word	0x00010030
        /*0e20*/ 	.word	0x0000000d
        /*0e24*/ 	.word	0x00000020
        /*0e28*/ 	.short	0x010a
        /*0e2a*/ 	.byte	0x3f
	.zero		1


	//   ....[25]....
        /*0e2c*/ 	.word	0x00010110
        /*0e30*/ 	.word	0x00000007
        /*0e34*/ 	.word	0x00000000
        /*0e38*/ 	.short	0x010a
        /*0e3a*/ 	.byte	0x3f
	.zero		1


	//   ....[26]....
        /*0e3c*/ 	.word	0x00010160
        /*0e40*/ 	.word	0x00000009
        /*0e44*/ 	.word	0x00000000
        /*0e48*/ 	.short	0x010a
        /*0e4a*/ 	.byte	0x3f
	.zero		1


	//   ....[27]....
        /*0e4c*/ 	.word	0x000101b0
        /*0e50*/ 	.word	0x00000006
        /*0e54*/ 	.word	0x00000000
        /*0e58*/ 	.short	0x010a
        /*0e5a*/ 	.byte	0x3f
	.zero		1


	//----- nvinfo : EIATTR_NUM_MBARRIERS
	.align		4
.L_30:
        /*0e5c*/ 	.byte	0x03, 0x38
        /*0e5e*/ 	.short	0x000a


	//----- nvinfo : EIATTR_EXIT_INSTR_OFFSETS
	.align		4
        /*0e60*/ 	.byte	0x04, 0x1c
        /*0e62*/ 	.short	(.L_32 - .L_31)


	//   ....[0]....
.L_31:
        /*0e64*/ 	.word	0x00000640


	//   ....[1]....
        /*0e68*/ 	.word	0x00000f90


	//   ....[2]....
        /*0e6c*/ 	.word	0x0000e7d0


	//   ....[3]....
        /*0e70*/ 	.word	0x0000ee20


	//   ....[4]....
        /*0e74*/ 	.word	0x0000fec0


	//----- nvinfo : EIATTR_MAX_THREADS
	.align		4
.L_32:
        /*0e78*/ 	.byte	0x04, 0x05
        /*0e7a*/ 	.short	(.L_34 - .L_33)
.L_33:
        /*0e7c*/ 	.word	0x00000180
        /*0e80*/ 	.word	0x00000001
        /*0e84*/ 	.word	0x00000001


	//----- nvinfo : EIATTR_CRS_STACK_SIZE
	.align		4
.L_34:
        /*0e88*/ 	.byte	0x04, 0x1e
        /*0e8a*/ 	.short	(.L_36 - .L_35)
.L_35:
        /*0e8c*/ 	.word	0x00000000


	//----- nvinfo : EIATTR_CBANK_PARAM_SIZE
	.align		4
.L_36:
        /*0e90*/ 	.byte	0x03, 0x19
        /*0e92*/ 	.short	0x0470


	//----- nvinfo : EIATTR_PARAM_CBANK
	.align		4
        /*0e94*/ 	.byte	0x04, 0x0a
        /*0e96*/ 	.short	(.L_38 - .L_37)
	.align		4
.L_37:
        /*0e98*/ 	.word	index@(.nv.constant0._ZN7cutlass13device_kernelINS_4gemm6kernel13GemmUniversalIN4cute5tupleIJiiiiEEENS1_10collective13CollectiveMmaINS1_37MainloopSm90TmaGmmaWarpSpecializedFP8ILi4ENS5_IJNS4_1CILi1EEESB_SB_EEENS1_35KernelTmaWarpSpecializedCooperativeEEENS5_IJNSA_ILi128EEENSA_ILi256EEENSA_ILi32EEEEEENS_12float_e5m2_tENS5_IJlSB_lEEESJ_SK_NS4_8TiledMMAINS4_8MMA_AtomIJNS4_4SM904GMMA31MMA_64x256x32_F32E5M2E5M2_SS_TNILNSO_7ScaleInE1ELSQ_1EEEEEENS4_6LayoutINS5_IJNSA_ILi2EEESB_SB_EEENS5_IJSB_NSA_ILi0EEESW_EEEEENS5_IJNS4_10UnderscoreESZ_SZ_EEEEENS4_13SM90_TMA_LOADENS4_14ComposedLayoutINS4_7SwizzleILi1ELi4ELi3EEENS4_18smem_ptr_flag_bitsILi8EEENST_INS5_IJNSA_ILi8EEESH_EEENS5_IJSH_SB_EEEEEEEvNS4_8identityES12_S1C_vS1D_EENS_8epilogue10collective6detail29Sm90TmaWarpSpecializedAdapterINS1G_15DefaultEpilogueISJ_SK_SK_NS1F_6thread17LinearCombinationISJ_Li1EffLNS1K_9ScaleType4KindE0ELNS_15FloatRoundStyleE2ESJ_EENS1_15EpilogueDefaultEEEEEvvEEEEvNT_6ParamsE)
        /*0e9c*/ 	.short	0x0210
        /*0e9e*/ 	.short	0x0470


	//----- nvinfo : EIATTR_SW_WAR
	.align		4
.L_38:
        /*0ea0*/ 	.byte	0x04, 0x36
        /*0ea2*/ 	.short	(.L_40 - .L_39)
.L_39:
        /*0ea4*/ 	.word	0x00000008
.L_40:


//--------------------- .nv.callgraph             --------------------------
	.section	.nv.callgraph,"",@"SHT_CUDA_CALLGRAPH"
	.align	4
	.sectionentsize	8
	.align		4
        /*0000*/ 	.word	0x00000000
	.align		4
        /*0004*/ 	.word	0xffffffff
	.align		4
        /*0008*/ 	.word	0x00000000
	.align		4
        /*000c*/ 	.word	0xfffffffe
	.align		4
        /*0010*/ 	.word	0x00000000
	.align		4
        /*0014*/ 	.word	0xfffffffd
	.align		4
        /*0018*/ 	.word	0x00000000
	.align		4
        /*001c*/ 	.word	0xfffffffc


//--------------------- .nv.constant4             --------------------------
	.section	.nv.constant4,"a",@progbits
	.align	8
	.align		8
.nv.constant4:
        /*0000*/ 	.dword	_ZN39_INTERNAL_234a26b8_4_k_cu_0c314c74_46404cuda3std3__45__cpo5beginE
	.align		8
        /*0008*/ 	.dword	_ZN39_INTERNAL_234a26b8_4_k_cu_0c314c74_46404cuda3std3__45__cpo3endE
	.align		8
        /*0010*/ 	.dword	_ZN39_INTERNAL_234a26b8_4_k_cu_0c314c74_46404cuda3std3__45__cpo6cbeginE
	.align		8
        /*0018*/ 	.dword	_ZN39_INTERNAL_234a26b8_4_k_cu_0c314c74_46404cuda3std3__45__cpo4cendE
	.align		8
        /*0020*/ 	.dword	_ZN39_INTERNAL_234a26b8_4_k_cu_0c314c74_46404cuda3std3__441_GLOBAL__N__234a26b8_4_k_cu_0c314c74_46406ignoreE
	.align		8
        /*0028*/ 	.dword	_ZN39_INTERNAL_234a26b8_4_k_cu_0c314c74_46404cuda3std3__419piecewise_constructE
	.align		8
        /*0030*/ 	.dword	_ZN39_INTERNAL_234a26b8_4_k_cu_0c314c74_46404cuda3std3__48in_placeE
	.align		8
        /*0038*/ 	.dword	_ZN39_INTERNAL_234a26b8_4_k_cu_0c314c74_46404cuda3std6ranges3__45__cpo4swapE
	.align		8
        /*0040*/ 	.dword	_ZN39_INTERNAL_234a26b8_4_k_cu_0c314c74_46404cuda3std6ranges3__45__cpo9iter_moveE
	.align		8
        /*0048*/ 	.dword	_ZN39_INTERNAL_234a26b8_4_k_cu_0c314c74_46404cute7productE
	.align		8
        /*0050*/ 	.dword	_ZN39_INTERNAL_234a26b8_4_k_cu_0c314c74_46404cute1_E


//--------------------- .text._ZN7cutlass13device_kernelINS_4gemm6kernel13GemmUniversalIN4cute5tupleIJiiiiEEENS1_10collective13CollectiveMmaINS1_37MainloopSm90TmaGmmaWarpSpecializedFP8ILi4ENS5_IJNS4_1CILi1EEESB_SB_EEENS1_35KernelTmaWarpSpecializedCooperativeEEENS5_IJNSA_ILi128EEENSA_ILi256EEENSA_ILi32EEEEEENS_12float_e5m2_tENS5_IJlSB_lEEESJ_SK_NS4_8TiledMMAINS4_8MMA_AtomIJNS4_4SM904GMMA31MMA_64x256x32_F32E5M2E5M2_SS_TNILNSO_7ScaleInE1ELSQ_1EEEEEENS4_6LayoutINS5_IJNSA_ILi2EEESB_SB_EEENS5_IJSB_NSA_ILi0EEESW_EEEEENS5_IJNS4_10UnderscoreESZ_SZ_EEEEENS4_13SM90_TMA_LOADENS4_14ComposedLayoutINS4_7SwizzleILi1ELi4ELi3EEENS4_18smem_ptr_flag_bitsILi8EEENST_INS5_IJNSA_ILi8EEESH_EEENS5_IJSH_SB_EEEEEEEvNS4_8identityES12_S1C_vS1D_EENS_8epilogue10collective6detail29Sm90TmaWarpSpecializedAdapterINS1G_15DefaultEpilogueISJ_SK_SK_NS1F_6thread17LinearCombinationISJ_Li1EffLNS1K_9ScaleType4KindE0ELNS_15FloatRoundStyleE2ESJ_EENS1_15EpilogueDefaultEEEEEvvEEEEvNT_6ParamsE --------------------------
	.section	.text._ZN7cutlass13device_kernelINS_4gemm6kernel13GemmUniversalIN4cute5tupleIJiiiiEEENS1_10collective13CollectiveMmaINS1_37MainloopSm90TmaGmmaWarpSpecializedFP8ILi4ENS5_IJNS4_1CILi1EEESB_SB_EEENS1_35KernelTmaWarpSpecializedCooperativeEEENS5_IJNSA_ILi128EEENSA_ILi256EEENSA_ILi32EEEEEENS_12float_e5m2_tENS5_IJlSB_lEEESJ_SK_NS4_8TiledMMAINS4_8MMA_AtomIJNS4_4SM904GMMA31MMA_64x256x32_F32E5M2E5M2_SS_TNILNSO_7ScaleInE1ELSQ_1EEEEEENS4_6LayoutINS5_IJNSA_ILi2EEESB_SB_EEENS5_IJSB_NSA_ILi0EEESW_EEEEENS5_IJNS4_10UnderscoreESZ_SZ_EEEEENS4_13SM90_TMA_LOADENS4_14ComposedLayoutINS4_7SwizzleILi1ELi4ELi3EEENS4_18smem_ptr_flag_bitsILi8EEENST_INS5_IJNSA_ILi8EEESH_EEENS5_IJSH_SB_EEEEEEEvNS4_8identityES12_S1C_vS1D_EENS_8epilogue10collective6detail29Sm90TmaWarpSpecializedAdapterINS1G_15DefaultEpilogueISJ_SK_SK_NS1F_6thread17LinearCombinationISJ_Li1EffLNS1K_9ScaleType4KindE0ELNS_15FloatRoundStyleE2ESJ_EENS1_15EpilogueDefaultEEEEEvvEEEEvNT_6ParamsE,"ax",@progbits
	.align	128
.text._ZN7cutlass13device_kernelINS_4gemm6kernel13GemmUniversalIN4cute5tupleIJiiiiEEENS1_10collective13CollectiveMmaINS1_37MainloopSm90TmaGmmaWarpSpecializedFP8ILi4ENS5_IJNS4_1CILi1EEESB_SB_EEENS1_35KernelTmaWarpSpecializedCooperativeEEENS5_IJNSA_ILi128EEENSA_ILi256EEENSA_ILi32EEEEEENS_12float_e5m2_tENS5_IJlSB_lEEESJ_SK_NS4_8TiledMMAINS4_8MMA_AtomIJNS4_4SM904GMMA31MMA_64x256x32_F32E5M2E5M2_SS_TNILNSO_7ScaleInE1ELSQ_1EEEEEENS4_6LayoutINS5_IJNSA_ILi2EEESB_SB_EEENS5_IJSB_NSA_ILi0EEESW_EEEEENS5_IJNS4_10UnderscoreESZ_SZ_EEEEENS4_13SM90_TMA_LOADENS4_14ComposedLayoutINS4_7SwizzleILi1ELi4ELi3EEENS4_18smem_ptr_flag_bitsILi8EEENST_INS5_IJNSA_ILi8EEESH_EEENS5_IJSH_SB_EEEEEEEvNS4_8identityES12_S1C_vS1D_EENS_8epilogue10collective6detail29Sm90TmaWarpSpecializedAdapterINS1G_15DefaultEpilogueISJ_SK_SK_NS1F_6thread17LinearCombinationISJ_Li1EffLNS1K_9ScaleType4KindE0ELNS_15FloatRoundStyleE2ESJ_EENS1_15EpilogueDefaultEEEEEvvEEEEvNT_6ParamsE:
        .type           _ZN7cutlass13device_kernelINS_4gemm6kernel13GemmUniversalIN4cute5tupleIJiiiiEEENS1_10collective13CollectiveMmaINS1_37MainloopSm90TmaGmmaWarpSpecializedFP8ILi4ENS5_IJNS4_1CILi1EEESB_SB_EEENS1_35KernelTmaWarpSpecializedCooperativeEEENS5_IJNSA_ILi128EEENSA_ILi256EEENSA_ILi32EEEEEENS_12float_e5m2_tENS5_IJlSB_lEEESJ_SK_NS4_8TiledMMAINS4_8MMA_AtomIJNS4_4SM904GMMA31MMA_64x256x32_F32E5M2E5M2_SS_TNILNSO_7ScaleInE1ELSQ_1EEEEEENS4_6LayoutINS5_IJNSA_ILi2EEESB_SB_EEENS5_IJSB_NSA_ILi0EEESW_EEEEENS5_IJNS4_10UnderscoreESZ_SZ_EEEEENS4_13SM90_TMA_LOADENS4_14ComposedLayoutINS4_7SwizzleILi1ELi4ELi3EEENS4_18smem_ptr_flag_bitsILi8EEENST_INS5_IJNSA_ILi8EEESH_EEENS5_IJSH_SB_EEEEEEEvNS4_8identityES12_S1C_vS1D_EENS_8epilogue10collective6detail29Sm90TmaWarpSpecializedAdapterINS1G_15DefaultEpilogueISJ_SK_SK_NS1F_6thread17LinearCombinationISJ_Li1EffLNS1K_9ScaleType4KindE0ELNS_15FloatRoundStyleE2ESJ_EENS1_15EpilogueDefaultEEEEEvvEEEEvNT_6ParamsE,@function
        .size           _ZN7cutlass13device_kernelINS_4gemm6kernel13GemmUniversalIN4cute5tupleIJiiiiEEENS1_10collective13CollectiveMmaINS1_37MainloopSm90TmaGmmaWarpSpecializedFP8ILi4ENS5_IJNS4_1CILi1EEESB_SB_EEENS1_35KernelTmaWarpSpecializedCooperativeEEENS5_IJNSA_ILi128EEENSA_ILi256EEENSA_ILi32EEEEEENS_12float_e5m2_tENS5_IJlSB_lEEESJ_SK_NS4_8TiledMMAINS4_8MMA_AtomIJNS4_4SM904GMMA31MMA_64x256x32_F32E5M2E5M2_SS_TNILNSO_7ScaleInE1ELSQ_1EEEEEENS4_6LayoutINS5_IJNSA_ILi2EEESB_SB_EEENS5_IJSB_NSA_ILi0EEESW_EEEEENS5_IJNS4_10UnderscoreESZ_SZ_EEEEENS4_13SM90_TMA_LOADENS4_14ComposedLayoutINS4_7SwizzleILi1ELi4ELi3EEENS4_18smem_ptr_flag_bitsILi8EEENST_INS5_IJNSA_ILi8EEESH_EEENS5_IJSH_SB_EEEEEEEvNS4_8identityES12_S1C_vS1D_EENS_8epilogue10collective6detail29Sm90TmaWarpSpecializedAdapterINS1G_15DefaultEpilogueISJ_SK_SK_NS1F_6thread17LinearCombinationISJ_Li1EffLNS1K_9ScaleType4KindE0ELNS_15FloatRoundStyleE2ESJ_EENS1_15EpilogueDefaultEEEEEvvEEEEvNT_6ParamsE,(.L_x_329 - _ZN7cutlass13device_kernelINS_4gemm6kernel13GemmUniversalIN4cute5tupleIJiiiiEEENS1_10collective13CollectiveMmaINS1_37MainloopSm90TmaGmmaWarpSpecializedFP8ILi4ENS5_IJNS4_1CILi1EEESB_SB_EEENS1_35KernelTmaWarpSpecializedCooperativeEEENS5_IJNSA_ILi128EEENSA_ILi256EEENSA_ILi32EEEEEENS_12float_e5m2_tENS5_IJlSB_lEEESJ_SK_NS4_8TiledMMAINS4_8MMA_AtomIJNS4_4SM904GMMA31MMA_64x256x32_F32E5M2E5M2_SS_TNILNSO_7ScaleInE1ELSQ_1EEEEEENS4_6LayoutINS5_IJNSA_ILi2EEESB_SB_EEENS5_IJSB_NSA_ILi0EEESW_EEEEENS5_IJNS4_10UnderscoreESZ_SZ_EEEEENS4_13SM90_TMA_LOADENS4_14ComposedLayoutINS4_7SwizzleILi1ELi4ELi3EEENS4_18smem_ptr_flag_bitsILi8EEENST_INS5_IJNSA_ILi8EEESH_EEENS5_IJSH_SB_EEEEEEEvNS4_8identityES12_S1C_vS1D_EENS_8epilogue10collective6detail29Sm90TmaWarpSpecializedAdapterINS1G_15DefaultEpilogueISJ_SK_SK_NS1F_6thread17LinearCombinationISJ_Li1EffLNS1K_9ScaleType4KindE0ELNS_15FloatRoundStyleE2ESJ_EENS1_15EpilogueDefaultEEEEEvvEEEEvNT_6ParamsE)
        .other          _ZN7cutlass13device_kernelINS_4gemm6kernel13GemmUniversalIN4cute5tupleIJiiiiEEENS1_10collective13CollectiveMmaINS1_37MainloopSm90TmaGmmaWarpSpecializedFP8ILi4ENS5_IJNS4_1CILi1EEESB_SB_EEENS1_35KernelTmaWarpSpecializedCooperativeEEENS5_IJNSA_ILi128EEENSA_ILi256EEENSA_ILi32EEEEEENS_12float_e5m2_tENS5_IJlSB_lEEESJ_SK_NS4_8TiledMMAINS4_8MMA_AtomIJNS4_4SM904GMMA31MMA_64x256x32_F32E5M2E5M2_SS_TNILNSO_7ScaleInE1ELSQ_1EEEEEENS4_6LayoutINS5_IJNSA_ILi2EEESB_SB_EEENS5_IJSB_NSA_ILi0EEESW_EEEEENS5_IJNS4_10UnderscoreESZ_SZ_EEEEENS4_13SM90_TMA_LOADENS4_14ComposedLayoutINS4_7SwizzleILi1ELi4ELi3EEENS4_18smem_ptr_flag_bitsILi8EEENST_INS5_IJNSA_ILi8EEESH_EEENS5_IJSH_SB_EEEEEEEvNS4_8identityES12_S1C_vS1D_EENS_8epilogue10collective6detail29Sm90TmaWarpSpecializedAdapterINS1G_15DefaultEpilogueISJ_SK_SK_NS1F_6thread17LinearCombinationISJ_Li1EffLNS1K_9ScaleType4KindE0ELNS_15FloatRoundStyleE2ESJ_EENS1_15EpilogueDefaultEEEEEvvEEEEvNT_6ParamsE,@"STO_CUDA_ENTRY STV_DEFAULT"
_ZN7cutlass13device_kernelINS_4gemm6kernel13GemmUniversalIN4cute5tupleIJiiiiEEENS1_10collective13CollectiveMmaINS1_37MainloopSm90TmaGmmaWarpSpecializedFP8ILi4ENS5_IJNS4_1CILi1EEESB_SB_EEENS1_35KernelTmaWarpSpecializedCooperativeEEENS5_IJNSA_ILi128EEENSA_ILi256EEENSA_ILi32EEEEEENS_12float_e5m2_tENS5_IJlSB_lEEESJ_SK_NS4_8TiledMMAINS4_8MMA_AtomIJNS4_4SM904GMMA31MMA_64x256x32_F32E5M2E5M2_SS_TNILNSO_7ScaleInE1ELSQ_1EEEEEENS4_6LayoutINS5_IJNSA_ILi2EEESB_SB_EEENS5_IJSB_NSA_ILi0EEESW_EEEEENS5_IJNS4_10UnderscoreESZ_SZ_EEEEENS4_13SM90_TMA_LOADENS4_14ComposedLayoutINS4_7SwizzleILi1ELi4ELi3EEENS4_18smem_ptr_flag_bitsILi8EEENST_INS5_IJNSA_ILi8EEESH_EEENS5_IJSH_SB_EEEEEEEvNS4_8identityES12_S1C_vS1D_EENS_8epilogue10collective6detail29Sm90TmaWarpSpecializedAdapterINS1G_15DefaultEpilogueISJ_SK_SK_NS1F_6thread17LinearCombinationISJ_Li1EffLNS1K_9ScaleType4KindE0ELNS_15FloatRoundStyleE2ESJ_EENS1_15EpilogueDefaultEEEEEvvEEEEvNT_6ParamsE:
[----:B------:R-:W0:Y:S02]  /*0000*/  LDC R1, c[0x0][0x28] ;  /* 0x00000a00ff017b82 */ /* 0x000e240000000800 */
[----:B0-----:R-:W-:Y:S01]  /*0010*/  VIADD R1, R1, 0xffffff00 ;  /* 0xffffff0001017836 */ /* 0x001fe20000000000 */
[----:B------:R-:W0:Y:S01]  /*0020*/  S2R R2, SR_TID.X ;  /* 0x0000000000027919 */ /* 0x000e220000002100 */
[----:B------:R-:W-:Y:S01]  /*0030*/  ELECT P0, URZ, PT ;  /* 0x00000000003f782f */ /* 0x000fe20003800000 */
[----:B------:R-:W-:Y:S01]  /*0040*/  BSSY B0, `(.L_x_0) ;  /* 0x0000015000007945 */ /* 0x000fe20003800000 */
[--C-:B0-----:R-:W-:Y:S02]  /*0050*/  SHF.R.U32.HI R0, RZ, 0x5, R2.reuse ;  /* 0x00000005ff007819 */ /* 0x101fe40000011602 */
[----:B------:R-:W-:-:S03]  /*0060*/  SHF.R.U32.HI R2, RZ, 0x7, R2 ;  /* 0x00000007ff027819 */ /* 0x000fc60000011602 */
[----:B------:R-:W0:Y:S04]  /*0070*/  SHFL.IDX PT, R3, R0, RZ, 0x1f ;  /* 0x00001fff00037589 */ /* 0x000e2800000e0000 */
[----:B------:R-:W1:Y:S01]  /*0080*/  SHFL.IDX PT, R2, R2, RZ, 0x1f ;  /* 0x00001fff02027589 */ /* 0x000e6200000e0000 */
[----:B0-----:R-:W-:Y:S02]  /*0090*/  R2UR UR4, R3 ;  /* 0x00000000030472ca */ /* 0x001fe400000e0000 */
[----:B-1----:R-:W-:-:S11]  /*00a0*/  R2UR UR6, R2 ;  /* 0x00000000020672ca */ /* 0x002fd600000e0000 */
[----:B------:R-:W-:Y:S02]  /*00b0*/  USHF.R.S32.HI UR5, URZ, 0x1f, UR4 ;  /* 0x0000001f3f057899 */ /* 0x000fe40008011404 */
[----:B------:R-:W-:Y:S02]  /*00c0*/  ISETP.NE.OR P0, PT, RZ, UR4, !P0 ;  /* 0x00000004ff007c0c */ /* 0x000fe4000c705670 */
[----:B------:R-:W-:-:S04]  /*00d0*/  ULEA.HI UR5, UR5, UR4, URZ, 0x2 ;  /* 0x0000000405057291 */ /* 0x000fc8000f8f103f */
[----:B------:R-:W-:-:S04]  /*00e0*/  ULOP3.LUT UR5, UR5, 0xfffffffc, URZ, 0xc0, !UPT ;  /* 0xfffffffc05057892 */ /* 0x000fc8000f8ec03f */
[----:B------:R-:W-:-:S03]  /*00f0*/  UIADD3 UR8, UR4, -UR5, URZ ;  /* 0x8000000504087290 */ /* 0x000fc6000fffe03f */
[----:B------:R-:W-:Y:S09]  /*0100*/  @P0 BRA `(.L_x_1) ;  /* 0x0000000000200947 */ /* 0x000ff20003800000 */
[----:B------:R-:W-:Y:S02]  /*0110*/  ULDC.64 UR4, c[0x0][0x198] ;  /* 0x0000660000047ab9 */ /* 0x000fe40000000a00 */
[----:B------:R-:W-:Y:S02]  /*0120*/  UIADD3 UR10, UP0, UR4, 0xf0, URZ ;  /* 0x000000f0040a7890 */ /* 0x000fe4000ff1e03f */
[----:B------:R-:W-:Y:S02]  /*0130*/  UIADD3 UR4, UP1, UR4, 0x1f0, URZ ;  /* 0x000001f004047890 */ /* 0x000fe4000ff3e03f */
[----:B------:R-:W-:Y:S02]  /*0140*/  UIADD3.X UR11, URZ, UR5, URZ, UP0, !UPT ;  /* 0x000000053f0b7290 */ /* 0x000fe400087fe43f */
[----:B------:R-:W-:-:S07]  /*0150*/  UIADD3.X UR5, URZ, UR5, URZ, UP1, !UPT ;  /* 0x000000053f057290 */ /* 0x000fce0008ffe43f */
[----:B------:R0:W-:Y:S02]  /*0160*/  UTMACCTL.PF [UR10] ;  /* 0x000000000a0079b9 */ /* 0x0001e40008040000 */
[----:B------:R0:W-:Y:S02]  /*0170*/  UTMACCTL.PF [UR4] ;  /* 0x00000000040079b9 */ /* 0x0001e40008040000 */
[----:B0-----:R-:W-:Y:S01]  /*0180*/  NOP ;  /* 0x0000000000007918 */ /* 0x001fe20000000000 */
.L_x_1:
[----:B------:R-:W-:Y:S05]  /*0190*/  BSYNC B0 ;  /* 0x0000000000007941 */ /* 0x000fea0003800000 */
.L_x_0:
[----:B------:R-:W0:Y:S01]  /*01a0*/  SHFL.IDX PT, R2, R0, RZ, 0x1f ;  /* 0x00001fff00027589 */ /* 0x000e2200000e0000 */
[----:B------:R-:W-:Y:S01]  /*01b0*/  UISETP.NE.AND UP0, UPT, UR8, 0x3, UPT ;  /* 0x000000030800788c */ /* 0x000fe2000bf05270 */
[----:B------:R-:W-:Y:S01]  /*01c0*/  ISETP.NE.AND P1, PT, RZ, UR6, PT ;  /* 0x00000006ff007c0c */ /* 0x000fe2000bf25270 */
[----:B------:R-:W-:Y:S02]  /*01d0*/  UIADD3 UR10, UR6, -0x1, URZ ;  /* 0xffffffff060a7890 */ /* 0x000fe4000fffe03f */
[----:B------:R-:W-:Y:S02]  /*01e0*/  UISETP.EQ.OR UP0, UPT, UR8, URZ, !UP0 ;  /* 0x0000003f0800728c */ /* 0x000fe4000c702670 */
[----:B------:R-:W-:Y:S02]  /*01f0*/  UISETP.GE.U32.AND UP1, UPT, UR10, 0x2, UPT ;  /* 0x000000020a00788c */ /* 0x000fe4000bf26070 */
[----:B------:R-:W-:-:S04]  /*0200*/  UISETP.EQ.AND UP0, UPT, UR6, URZ, UP0 ;  /* 0x0000003f0600728c */ /* 0x000fc80008702270 */
[----:B------:R-:W-:-:S04]  /*0210*/  USEL UR13, URZ, 0x1, !UP0 ;  /* 0x000000013f0d7887 */ /* 0x000fc8000c000000 */
[----:B------:R-:W-:Y:S01]  /*0220*/  USEL UR13, UR13, 0x2, UP1 ;  /* 0x000000020d0d7887 */ /* 0x000fe20008800000 */
[----:B0-----:R-:W-:-:S13]  /*0230*/  ISETP.NE.AND P0, PT, R2, RZ, PT ;  /* 0x000000ff0200720c */ /* 0x001fda0003f05270 */
[----:B------:R-:W-:Y:S05]  /*0240*/  @P0 BRA `(.L_x_2) ;  /* 0x0000000000580947 */ /* 0x000fea0003800000 */
[----:B------:R-:W0:Y:S01]  /*0250*/  S2UR UR9, SR_CgaCtaId ;  /* 0x00000000000979c3 */ /* 0x000e220000008800 */
[----:B------:R-:W-:Y:S01]  /*0260*/  UMOV UR4, 0x400 ;  /* 0x0000040000047882 */ /* 0x000fe20000000000 */
[----:B------:R-:W-:Y:S01]  /*0270*/  UMOV UR5, 0x1 ;  /* 0x0000000100057882 */ /* 0x000fe20000000000 */
[----:B------:R-:W-:Y:S01]  /*0280*/  UMOV UR6, 0x100 ;  /* 0x0000010000067882 */ /* 0x000fe20000000000 */
[----:B------:R-:W-:Y:S01]  /*0290*/  ELECT P0, URZ, PT ;  /* 0x00000000003f782f */ /* 0x000fe20003800000 */
[----:B------:R-:W-:-:S04]  /*02a0*/  UIADD3 UR6, -UR6, 0x100000, URZ ;  /* 0x0010000006067890 */ /* 0x000fc8000fffe13f */
[----:B------:R-:W-:Y:S02]  /*02b0*/  USHF.L.U32 UR7, UR6, 0xb, URZ ;  /* 0x0000000b06077899 */ /* 0x000fe4000800063f */
[----:B------:R-:W-:Y:S02]  /*02c0*/  USHF.L.U32 UR6, UR6, 0x1, URZ ;  /* 0x0000000106067899 */ /* 0x000fe4000800063f */
[----:B0-----:R-:W-:Y:S02]  /*02d0*/  ULEA UR9, UR9, UR4, 0x18 ;  /* 0x0000000409097291 */ /* 0x001fe4000f8ec03f */
[----:B------:R-:W-:-:S04]  /*02e0*/  UIADD3 UR4, -UR5, 0x100000, URZ ;  /* 0x0010000005047890 */ /* 0x000fc8000fffe13f */
[----:B------:R-:W-:Y:S02]  /*02f0*/  USHF.L.U32 UR5, UR4, 0xb, URZ ;  /* 0x0000000b04057899 */ /* 0x000fe4000800063f */
[----:B------:R-:W-:Y:S01]  /*0300*/  USHF.L.U32 UR4, UR4, 0x1, URZ ;  /* 0x0000000104047899 */ /* 0x000fe2000800063f */
[----:B------:R-:W0:Y:S11]  /*0310*/  FENCE.VIEW.ASYNC.S ;  /* 0x00000000000073c6 */ /* 0x000e360000000000 */
[----:B0-----:R0:W1:Y:S01]  /*0320*/  SYNCS.EXCH.64 URZ, [UR9], UR4 ;  /* 0x00000004093f75b2 */ /* 0x0010620008000100 */
[----:B------:R0:W2:Y:S01]  /*0330*/  SYNCS.EXCH.64 URZ, [UR9+0x20], UR6 ;  /* 0x00002006093f75b2 */ /* 0x0000a20008000100 */
[----:B------:R0:W3:Y:S01]  /*0340*/  SYNCS.EXCH.64 URZ, [UR9+0x8], UR4 ;  /* 0x00000804093f75b2 */ /* 0x0000e20008000100 */
[----:B------:R0:W4:Y:S01]  /*0350*/  SYNCS.EXCH.64 URZ, [UR9+0x28], UR6 ;  /* 0x00002806093f75b2 */ /* 0x0001220008000100 */
[----:B------:R0:W0:Y:S01]  /*0360*/  SYNCS.EXCH.64 URZ, [UR9+0x10], UR4 ;  /* 0x00001004093f75b2 */ /* 0x0000220008000100 */
[----:B------:R0:W0:Y:S01]  /*0370*/  SYNCS.EXCH.64 URZ, [UR9+0x30], UR6 ;  /* 0x00003006093f75b2 */ /* 0x0000220008000100 */
[----:B------:R0:W0:Y:S01]  /*0380*/  SYNCS.EXCH.64 URZ, [UR9+0x18], UR4 ;  /* 0x00001804093f75b2 */ /* 0x0000220008000100 */
[----:B------:R0:W0:Y:S01]  /*0390*/  SYNCS.EXCH.64 URZ, [UR9+0x38], UR6 ;  /* 0x00003806093f75b2 */ /* 0x0000220008000100 */
[----:B------:R-:W-:Y:S01]  /*03a0*/  NOP ;  /* 0x0000000000007918 */ /* 0x000fe20000000000 */
.L_x_2:
[----:B------:R-:W5:Y:S01]  /*03b0*/  SHFL.IDX PT, R0, R0, RZ, 0x1f ;  /* 0x00001fff00007589 */ /* 0x000f6200000e0000 */
[----:B------:R-:W1:Y:S01]  /*03c0*/  LDC R2, c[0x0][0x65c] ;  /* 0x00019700ff027b82 */ /* 0x000e620000000800 */
[----:B------:R-:W-:Y:S01]  /*03d0*/  ELECT P0, URZ, PT ;  /* 0x00000000003f782f */ /* 0x000fe20003800000 */
[----:B------:R-:W-:Y:S01]  /*03e0*/  IMAD.MOV.U32 R3, RZ, RZ, RZ ;  /* 0x000000ffff037224 */ /* 0x000fe200078e00ff */
[----:B0-----:R-:W-:Y:S01]  /*03f0*/  UMOV UR4, 0x20 ;  /* 0x0000002000047882 */ /* 0x001fe20000000000 */
[----:B------:R-:W-:Y:S01]  /*0400*/  NOP ;  /* 0x0000000000007918 */ /* 0x000fe20000000000 */
[----:B------:R-:W-:Y:S01]  /*0410*/  NOP ;  /* 0x0000000000007918 */ /* 0x000fe20000000000 */
[----:B-----5:R-:W-:Y:S02]  /*0420*/  ISETP.NE.OR P0, PT, R0, RZ, !P0 ;  /* 0x000000ff0000720c */ /* 0x020fe40004705670 */
[----:B-1----:R-:W-:Y:S01]  /*0430*/  ISETP.NE.AND P3, PT, R2, 0x1, PT ;  /* 0x000000010200780c */ /* 0x002fe20003f65270 */
[----:B------:R-:W0:Y:S01]  /*0440*/  S2R R0, SR_CTAID.Y ;  /* 0x0000000000007919 */ /* 0x000e220000002600 */
[----:B------:R-:W1:Y:S09]  /*0450*/  S2R R2, SR_CTAID.X ;  /* 0x0000000000027919 */ /* 0x000e720000002500 */
[----:B------:R-:W-:Y:S01]  /*0460*/  VOTEU.ALL UP0, P0 ;  /* 0x00000000003f7886 */ /* 0x000fe20000000000 */
[----:B------:R-:W-:Y:S01]  /*0470*/  VOTEU.ALL UP1, P0 ;  /* 0x00000000003f7886 */ /* 0x000fe20000020000 */
[----:B------:R-:W1:Y:S01]  /*0480*/  @P3 LDC R7, c[0x0][0x10] ;  /* 0x00000400ff073b82 */ /* 0x000e620000000800 */
[----:B------:R-:W-:-:S02]  /*0490*/  @P3 IMAD.MOV.U32 R5, RZ, RZ, RZ ;  /* 0x000000ffff053224 */ /* 0x000fc400078e00ff */
[----:B------:R-:W-:Y:S01]  /*04a0*/  @P3 IMAD.MOV.U32 R11, RZ, RZ, RZ ;  /* 0x000000ffff0b3224 */ /* 0x000fe200078e00ff */
[----:B------:R-:W-:Y:S01]  /*04b0*/  @!UP0 UMOV UR6, 0x400 ;  /* 0x0000040000068882 */ /* 0x000fe20000000000 */
[----:B------:R-:W-:-:S04]  /*04c0*/  @!UP0 UIADD3 UR4, -UR4, 0x100000, URZ ;  /* 0x0010000004048890 */ /* 0x000fc8000fffe13f */
[----:B------:R-:W-:Y:S02]  /*04d0*/  @!UP0 USHF.L.U32 UR5, UR4, 0xb, URZ ;  /* 0x0000000b04058899 */ /* 0x000fe4000800063f */
[----:B------:R-:W-:Y:S01]  /*04e0*/  @!UP0 USHF.L.U32 UR4, UR4, 0x1, URZ ;  /* 0x0000000104048899 */ /* 0x000fe2000800063f */
[----:B------:R-:W5:Y:S08]  /*04f0*/  @!P3 LDC R9, c[0x0][0xc] ;  /* 0x00000300ff09bb82 */ /* 0x000f700000000800 */
[----:B------:R-:W2:Y:S01]  /*0500*/  @!UP0 S2UR UR7, SR_CgaCtaId ;  /* 0x00000000000789c3 */ /* 0x000ea20000008800 */
[----:B0-----:R-:W-:-:S04]  /*0510*/  @P3 IMAD.MOV.U32 R4, RZ, RZ, R0 ;  /* 0x000000ffff043224 */ /* 0x001fc800078e0000 */
[----:B-1----:R-:W-:-:S04]  /*0520*/  @P3 IMAD.WIDE.U32 R6, R2, R7, R4 ;  /* 0x0000000702063225 */ /* 0x002fc800078e0004 */
[----:B------:R-:W-:Y:S02]  /*0530*/  @P3 IMAD.MOV.U32 R16, RZ, RZ, R6 ;  /* 0x000000ffff103224 */ /* 0x000fe400078e0006 */
[----:B------:R-:W-:Y:S02]  /*0540*/  @P3 IMAD.IADD R17, R7, 0x1, R11 ;  /* 0x0000000107113824 */ /* 0x000fe400078e020b */
[----:B-----5:R-:W-:-:S04]  /*0550*/  @!P3 IMAD.WIDE.U32 R4, R9, R0, R2 ;  /* 0x000000000904b225 */ /* 0x020fc800078e0002 */
[----:B------:R-:W-:Y:S02]  /*0560*/  @!P3 IMAD.MOV.U32 R16, RZ, RZ, R4 ;  /* 0x000000ffff10b224 */ /* 0x000fe400078e0004 */
[----:B------:R-:W-:Y:S01]  /*0570*/  @!P3 IMAD.MOV.U32 R17, RZ, RZ, R5 ;  /* 0x000000ffff11b224 */ /* 0x000fe200078e0005 */
[----:B--2---:R-:W-:Y:S02]  /*0580*/  @!UP0 ULEA UR6, UR7, UR6, 0x18 ;  /* 0x0000000607068291 */ /* 0x004fe4000f8ec03f */
[----:B------:R0:W-:Y:S01]  /*0590*/  STL [R1+0x7c], R16 ;  /* 0x00007c1001007387 */ /* 0x0001e20000100800 */
[----:B------:R-:W-:-:S03]  /*05a0*/  VOTEU.ALL UP0, P0 ;  /* 0x00000000003f7886 */ /* 0x000fc60000000000 */
[----:B------:R0:W-:Y:S04]  /*05b0*/  STL [R1+0x78], R17 ;  /* 0x0000781101007387 */ /* 0x0001e80000100800 */
[----:B------:R-:W1:Y:S02]  /*05c0*/  FENCE.VIEW.ASYNC.S ;  /* 0x00000000000073c6 */ /* 0x000e640000000000 */
[----:B-1----:R0:W3:Y:S01]  /*05d0*/  @!UP0 SYNCS.EXCH.64 URZ, [UR6+0x50], UR4 ;  /* 0x00005004063f85b2 */ /* 0x0020e20008000100 */
[----:B------:R0:W3:Y:S01]  /*05e0*/  @!UP1 SYNCS.EXCH.64 URZ, [UR6+0x58], UR4 ;  /* 0x00005804063f95b2 */ /* 0x0000e20008000100 */
[----:B------:R-:W-:Y:S01]  /*05f0*/  NOP ;  /* 0x0000000000007918 */ /* 0x000fe20000000000 */
[----:B---34-:R-:W-:Y:S06]  /*0600*/  BAR.SYNC.DEFER_BLOCKING 0x0 ;  /* 0x0000000000007b1d */ /* 0x018fec0000010000 */
[----:B0-----:R-:W-:Y:S05]  /*0610*/  @!P1 BRA `(.L_x_3) ;  /* 0x000000e000709947 */ /* 0x001fea0003800000 */
[----:B------:R-:W-:-:S06]  /*0620*/  UISETP.GT.U32.AND UP0, UPT, UR10, 0x1, UPT ;  /* 0x000000010a00788c */ /* 0x000fcc000bf04070 */
[----:B------:R-:W-:-:S13]  /*0630*/  PLOP3.LUT P0, PT, PT, PT, UP0, 0x80, 0x0 ;  /* 0x000000000000781c */ /* 0x000fda0003f0f008 */
[----:B------:R-:W-:Y:S05]  /*0640*/  @P0 EXIT ;  /* 0x000000000000094d */ /* 0x000fea0003800000 */
[----:B------:R-:W-:Y:S01]  /*0650*/  IMAD.MOV.U32 R6, RZ, RZ, -0x1 ;  /* 0xffffffffff067424 */ /* 0x000fe200078e00ff */
[----:B------:R-:W-:Y:S01]  /*0660*/  ULDC.64 UR4, c[0x0][0x650] ;  /* 0x0001940000047ab9 */ /* 0x000fe20000000a00 */
[----:B------:R-:W-:Y:S01]  /*0670*/  IMAD.MOV.U32 R5, RZ, RZ, -0x1 ;  /* 0xffffffffff057424 */ /* 0x000fe200078e00ff */
[----:B------:R-:W-:Y:S01]  /*0680*/  ISETP.GE.U32.AND P0, PT, R16, UR4, PT ;  /* 0x0000000410007c0c */ /* 0x000fe2000bf06070 */
[----:B------:R-:W-:Y:S01]  /*0690*/  UMOV UR22, 0xffffffff ;  /* 0xffffffff00167882 */ /* 0x000fe20000000000 */
[----:B------:R0:W-:Y:S01]  /*06a0*/  STL [R1+0x84], R6 ;  /* 0x0000840601007387 */ /* 0x0001e20000100800 */
[----:B------:R-:W-:Y:S02]  /*06b0*/  PRMT R4, RZ, 0x7610, R4 ;  /* 0x00007610ff047816 */ /* 0x000fe40000000004 */
[----:B------:R-:W-:Y:S01]  /*06c0*/  ISETP.GE.U32.AND.EX P0, PT, R17, UR5, PT, P0 ;  /* 0x0000000511007c0c */ /* 0x000fe2000bf06100 */
[----:B------:R0:W-:-:S12]  /*06d0*/  STL [R1+0x80], R5 ;  /* 0x0000800501007387 */ /* 0x0001d80000100800 */
[----:B0-----:R-:W-:Y:S05]  /*06e0*/  @P0 BRA `(.L_x_4) ;  /* 0x0000000400680947 */ /* 0x001fea0003800000 */
[----:B------:R-:W0:Y:S01]  /*06f0*/  LDC.64 R12, c[0x0][0x628] ;  /* 0x00018a00ff0c7b82 */ /* 0x000e220000000a00 */
[----:B------:R-:W-:Y:S02]  /*0700*/  IMAD.MOV.U32 R4, RZ, RZ, R16 ;  /* 0x000000ffff047224 */ /* 0x000fe400078e0010 */
[----:B------:R-:W-:-:S05]  /*0710*/  IMAD.MOV.U32 R5, RZ, RZ, R17 ;  /* 0x000000ffff057224 */ /* 0x000fca00078e0011 */
[----:B------:R-:W1:Y:S08]  /*0720*/  LDC R10, c[0x0][0x630] ;  /* 0x00018c00ff0a7b82 */ /* 0x000e700000000800 */
[----:B------:R-:W2:Y:S01]  /*0730*/  LDC.64 R14, c[0x0][0x620] ;  /* 0x00018800ff0e7b82 */ /* 0x000ea20000000a00 */
[----:B0-----:R-:W-:-:S04]  /*0740*/  ISETP.NE.U32.AND P0, PT, R12, RZ, PT ;  /* 0x000000ff0c00720c */ /* 0x001fc80003f05070 */
[----:B------:R-:W-:-:S13]  /*0750*/  ISETP.NE.AND.EX P0, PT, R13, RZ, PT, P0 ;  /* 0x000000ff0d00720c */ /* 0x000fda0003f05300 */
[----:B-12---:R-:W-:Y:S05]  /*0760*/  @!P0 BRA `(.L_x_5) ;  /* 0x0000000000288947 */ /* 0x006fea0003800000 */
[----:B------:R-:W0:Y:S02]  /*0770*/  LDC R9, c[0x0][0x634] ;  /* 0x00018d00ff097b82 */ /* 0x000e240000000800 */
[----:B0-----:R-:W-:-:S05]  /*0780*/  IADD3 R9, P0, R16, R9, RZ ;  /* 0x0000000910097210 */ /* 0x001fca0007f1e0ff */
[----:B------:R-:W-:-:S04]  /*0790*/  IMAD.X R11, RZ, RZ, R17, P0 ;  /* 0x000000ffff0b7224 */ /* 0x000fc800000e0611 */
[----:B------:R-:W-:-:S04]  /*07a0*/  IMAD.WIDE.U32 R4, R11, R12, RZ ;  /* 0x0000000c0b047225 */ /* 0x000fc800078e00ff */
[----:B------:R-:W-:-:S04]  /*07b0*/  IMAD.WIDE.U32 R6, P0, R9, R13, R4 ;  /* 0x0000000d09067225 */ /* 0x000fc80007800004 */
[----:B------:R-:W-:-:S04]  /*07c0*/  IMAD.WIDE.U32 R4, R9, R12, RZ ;  /* 0x0000000c09047225 */ /* 0x000fc800078e00ff */
[----:B------:R-:W-:Y:S01]  /*07d0*/  IMAD.X R9, RZ, RZ, RZ, P0 ;  /* 0x000000ffff097224 */ /* 0x000fe200000e06ff */
[----:B------:R-:W-:Y:S01]  /*07e0*/  IADD3 RZ, P0, R5, R6, RZ ;  /* 0x0000000605ff7210 */ /* 0x000fe20007f1e0ff */
[----:B------:R-:W-:-:S04]  /*07f0*/  IMAD.MOV.U32 R8, RZ, RZ, R7 ;  /* 0x000000ffff087224 */ /* 0x000fc800078e0007 */
[----:B------:R-:W-:-:S08]  /*0800*/  IMAD.WIDE.U32.X R4, R11, R13, R8, P0 ;  /* 0x0000000d0b047225 */ /* 0x000fd000000e0408 */
.L_x_5:
[-CC-:B------:R-:W-:Y:S01]  /*0810*/  SHF.R.U64 R24, R4, R10.reuse, R5.reuse ;  /* 0x0000000a04187219 */ /* 0x180fe20000001205 */
[----:B------:R-:W0:Y:S01]  /*0820*/  LDC R8, c[0x0][0x618] ;  /* 0x00018600ff087b82 */ /* 0x000e220000000800 */
[----:B------:R-:W-:Y:S01]  /*0830*/  SHF.R.U32.HI R4, RZ, R10, R5 ;  /* 0x0000000aff047219 */ /* 0x000fe20000011605 */
[----:B------:R-:W-:Y:S01]  /*0840*/  ULDC UR4, c[0x0][0x150] ;  /* 0x0000540000047ab9 */ /* 0x000fe20000000800 */
[----:B------:R-:W-:Y:S01]  /*0850*/  IADD3 R9, P0, RZ, -R24, RZ ;  /* 0x80000018ff097210 */ /* 0x000fe20007f1e0ff */
[----:B------:R-:W-:Y:S01]  /*0860*/  IMAD.MOV.U32 R5, RZ, RZ, R17 ;  /* 0x000000ffff057224 */ /* 0x000fe200078e0011 */
[----:B------:R-:W-:-:S03]  /*0870*/  I2FP.F32.U32 R3, R2 ;  /* 0x0000000200037245 */ /* 0x000fc60000201000 */
[----:B------:R-:W1:Y:S01]  /*0880*/  LDC.64 R18, c[0x0][0x640] ;  /* 0x00019000ff127b82 */ /* 0x000e620000000a00 */
[----:B------:R-:W-:Y:S02]  /*0890*/  IMAD.X R11, RZ, RZ, ~R4, P0 ;  /* 0x000000ffff0b7224 */ /* 0x000fe400000e0e04 */
[----:B------:R-:W-:Y:S01]  /*08a0*/  FMUL R3, R3, UR4 ;  /* 0x0000000403037c20 */ /* 0x000fe20008400000 */
[----:B------:R-:W-:Y:S01]  /*08b0*/  IMAD.MOV.U32 R4, RZ, RZ, R16 ;  /* 0x000000ffff047224 */ /* 0x000fe200078e0010 */
[----:B------:R-:W-:Y:S01]  /*08c0*/  ULDC UR4, c[0x0][0x154] ;  /* 0x0000550000047ab9 */ /* 0x000fe20000000800 */
[-C--:B------:R-:W-:Y:S02]  /*08d0*/  IMAD R6, R11, R14.reuse, RZ ;  /* 0x0000000e0b067224 */ /* 0x080fe400078e02ff */
[C---:B------:R-:W-:Y:S01]  /*08e0*/  IMAD.WIDE.U32 R4, R9.reuse, R14, R4 ;  /* 0x0000000e09047225 */ /* 0x040fe200078e0004 */
[----:B------:R-:W2:Y:S01]  /*08f0*/  LDC R10, c[0x0][0x608] ;  /* 0x00018200ff0a7b82 */ /* 0x000ea20000000800 */
[----:B------:R-:W3:Y:S02]  /*0900*/  F2I.U32.TRUNC.NTZ R3, R3 ;  /* 0x0000000300037305 */ /* 0x000ee4000020f000 */
[----:B------:R-:W-:-:S04]  /*0910*/  IMAD R9, R9, R15, R6 ;  /* 0x0000000f09097224 */ /* 0x000fc800078e0206 */
[----:B------:R-:W-:Y:S01]  /*0920*/  IMAD.IADD R5, R5, 0x1, R9 ;  /* 0x0000000105057824 */ /* 0x000fe200078e0209 */
[----:B------:R-:W4:Y:S01]  /*0930*/  LDC R7, c[0x0][0x144] ;  /* 0x00005100ff077b82 */ /* 0x000f220000000800 */
[----:B------:R-:W-:-:S03]  /*0940*/  IMAD.MOV.U32 R9, RZ, RZ, 0x1 ;  /* 0x00000001ff097424 */ /* 0x000fc600078e00ff */
[----:B0-----:R-:W-:Y:S02]  /*0950*/  SHF.R.U64 R12, R4, R8, R5 ;  /* 0x00000008040c7219 */ /* 0x001fe40000001205 */
[----:B------:R-:W-:Y:S02]  /*0960*/  I2FP.F32.U32 R4, R0 ;  /* 0x0000000000047245 */ /* 0x000fe40000201000 */
[----:B------:R-:W0:Y:S01]  /*0970*/  LDC R14, c[0x0][0x658] ;  /* 0x00019600ff0e7b82 */ /* 0x000e220000000800 */
[----:B-1----:R-:W-:Y:S01]  /*0980*/  ISETP.NE.U32.AND P0, PT, R18, RZ, PT ;  /* 0x000000ff1200720c */ /* 0x002fe20003f05070 */
[----:B---3--:R-:W-:Y:S02]  /*0990*/  IMAD.MOV R6, RZ, RZ, -R3 ;  /* 0x000000ffff067224 */ /* 0x008fe400078e0a03 */
[----:B------:R-:W-:Y:S01]  /*09a0*/  FMUL R4, R4, UR4 ;  /* 0x0000000404047c20 */ /* 0x000fe20008400000 */
[----:B------:R-:W-:Y:S01]  /*09b0*/  SHF.R.U32.HI R3, RZ, R8, R5 ;  /* 0x00000008ff037219 */ /* 0x000fe20000011605 */
[----:B------:R-:W-:Y:S01]  /*09c0*/  IMAD.MOV.U32 R5, RZ, RZ, -0x1 ;  /* 0xffffffffff057424 */ /* 0x000fe200078e00ff */
[----:B------:R-:W-:Y:S01]  /*09d0*/  ISETP.NE.AND.EX P0, PT, R19, RZ, PT, P0 ;  /* 0x000000ff1300720c */ /* 0x000fe20003f05300 */
[----:B------:R1:W3:Y:S01]  /*09e0*/  F2I.U32.TRUNC.NTZ R11, R4 ;  /* 0x00000004000b7305 */ /* 0x0002e2000020f000 */
[----:B------:R-:W1:Y:S01]  /*09f0*/  LDC R13, c[0x0][0x148] ;  /* 0x00005200ff0d7b82 */ /* 0x000e620000000800 */
[----:B--2---:R-:W-:-:S02]  /*0a00*/  SHF.R.U64 R23, R12, R10, R3 ;  /* 0x0000000a0c177219 */ /* 0x004fc40000001203 */
[----:B------:R-:W-:-:S05]  /*0a10*/  SHF.R.U32.HI R3, RZ, R10, R3 ;  /* 0x0000000aff037219 */ /* 0x000fca0000011603 */
[----:B------:R-:W2:Y:S01]  /*0a20*/  LDC R17, c[0x0][0x600] ;  /* 0x00018000ff117b82 */ /* 0x000ea20000000800 */
[----:B----4-:R-:W-:-:S07]  /*0a30*/  IMAD R8, R7, R6, R2 ;  /* 0x0000000607087224 */ /* 0x010fce00078e0202 */
[----:B------:R-:W4:Y:S01]  /*0a40*/  LDC R16, c[0x0][0x648] ;  /* 0x00019200ff107b82 */ /* 0x000f220000000800 */
[-C--:B0-----:R-:W-:Y:S02]  /*0a50*/  SHF.L.U32 R2, R5, R14.reuse, RZ ;  /* 0x0000000e05027219 */ /* 0x081fe400000006ff */
[--C-:B------:R-:W-:Y:S02]  /*0a60*/  SHF.R.U64 R22, R23, R14, R3.reuse ;  /* 0x0000000e17167219 */ /* 0x100fe40000001203 */
[----:B------:R-:W-:Y:S02]  /*0a70*/  LOP3.LUT R10, RZ, R2, RZ, 0x33, !PT ;  /* 0x00000002ff0a7212 */ /* 0x000fe400078e33ff */
[-C--:B------:R-:W-:Y:S01]  /*0a80*/  SHF.R.U32.HI R3, RZ, R14.reuse, R3 ;  /* 0x0000000eff037219 */ /* 0x080fe20000011603 */
[----:B------:R-:W0:Y:S01]  /*0a90*/  LDC R21, c[0x0][0x638] ;  /* 0x00018e00ff157b82 */ /* 0x000e220000000800 */
[----:B------:R-:W-:Y:S01]  /*0aa0*/  SHF.L.U32 R9, R9, R14, RZ ;  /* 0x0000000e09097219 */ /* 0x000fe200000006ff */
[----:B------:R-:W-:-:S06]  /*0ab0*/  IMAD.MOV.U32 R2, RZ, RZ, R22 ;  /* 0x000000ffff027224 */ /* 0x000fcc00078e0016 */
[----:B------:R-:W0:Y:S01]  /*0ac0*/  LDC R20, c[0x0][0x610] ;  /* 0x00018400ff147b82 */ /* 0x000e220000000800 */
[----:B-1-3--:R-:W-:Y:S05]  /*0ad0*/  @!P0 BRA `(.L_x_6) ;  /* 0x0000000000288947 */ /* 0x00afea0003800000 */
[----:B------:R-:W1:Y:S02]  /*0ae0*/  LDC R7, c[0x0][0x64c] ;  /* 0x00019300ff077b82 */ /* 0x000e640000000800 */
[----:B-1----:R-:W-:-:S05]  /*0af0*/  IADD3 R7, P0, R22, R7, RZ ;  /* 0x0000000716077210 */ /* 0x002fca0007f1e0ff */
        /* <DEDUP_REMOVED lines=8> */
.L_x_6:
[----:B----4-:R-:W-:Y:S01]  /*0b80*/  SHF.R.U64 R2, R2, R16, R3 ;  /* 0x0000001002027219 */ /* 0x010fe20000001203 */
[----:B--2---:R-:W-:Y:S01]  /*0b90*/  VIADD R3, R17, 0xffffffff ;  /* 0xffffffff11037836 */ /* 0x004fe20000000000 */
[----:B------:R-:W-:Y:S01]  /*0ba0*/  LOP3.LUT R10, R23, R10, RZ, 0xc0, !PT ;  /* 0x0000000a170a7212 */ /* 0x000fe200078ec0ff */
[----:B------:R-:W-:Y:S01]  /*0bb0*/  IMAD.MOV R11, RZ, RZ, -R11 ;  /* 0x000000ffff0b7224 */ /* 0x000fe200078e0a0b */
[----:B------:R-:W-:Y:S01]  /*0bc0*/  R2UR UR22, R24 ;  /* 0x00000000181672ca */ /* 0x000fe200000e0000 */
[----:B------:R-:W-:Y:S01]  /*0bd0*/  IMAD.MOV R4, RZ, RZ, -R2 ;  /* 0x000000ffff047224 */ /* 0x000fe200078e0a02 */
[----:B------:R-:W-:Y:S01]  /*0be0*/  LOP3.LUT R3, R12, R3, RZ, 0xc0, !PT ;  /* 0x000000030c037212 */ /* 0x000fe200078ec0ff */
[----:B------:R-:W-:Y:S02]  /*0bf0*/  @P3 IMAD R8, R13, R11, R0 ;  /* 0x0000000b0d083224 */ /* 0x000fe400078e0200 */
[----:B------:R-:W-:Y:S02]  /*0c00*/  IMAD R9, R9, R2, R10 ;  /* 0x0000000209097224 */ /* 0x000fe400078e020a */
[----:B0-----:R-:W-:-:S02]  /*0c10*/  IMAD R0, R4, R21, R22 ;  /* 0x0000001504007224 */ /* 0x001fc400078e0216 */
[----:B------:R-:W-:Y:S02]  /*0c20*/  IMAD R8, R9, R20, R8 ;  /* 0x0000001409087224 */ /* 0x000fe400078e0208 */
[----:B------:R-:W-:Y:S02]  /*0c30*/  IMAD R3, R0, R17, R3 ;  /* 0x0000001100037224 */ /* 0x000fe400078e0203 */
[----:B------:R-:W-:-:S03]  /*0c40*/  IMAD.MOV.U32 R4, RZ, RZ, 0x1 ;  /* 0x00000001ff047424 */ /* 0x000fc600078e00ff */
[----:B------:R-:W-:Y:S02]  /*0c50*/  SEL R2, R3, R8, !P3 ;  /* 0x0000000803027207 */ /* 0x000fe40005800000 */
[----:B------:R-:W-:-:S03]  /*0c60*/  SEL R0, R8, R3, !P3 ;  /* 0x0000000308007207 */ /* 0x000fc60005800000 */
[----:B------:R0:W-:Y:S04]  /*0c70*/  STL [R1+0x80], R2 ;  /* 0x0000800201007387 */ /* 0x0001e80000100800 */
[----:B------:R0:W-:Y:S02]  /*0c80*/  STL [R1+0x84], R0 ;  /* 0x0000840001007387 */ /* 0x0001e40000100800 */
.L_x_4:
[----:B------:R-:W-:-:S08]  /*0c90*/  NOP ;  /* 0x0000000000007918 */ /* 0x000fd00000000000 */
[----:B------:R-:W1:Y:S02]  /*0ca0*/  USETMAXREG.TRY_ALLOC.CTAPOOL UP0, 0xe8 ;  /* 0x000000e8000079c8 */ /* 0x000e640008000600 */
[----:B-1----:R-:W-:-:S13]  /*0cb0*/  PLOP3.LUT P0, PT, PT, PT, UP0, 0x80, 0x0 ;  /* 0x000000000000781c */ /* 0x002fda0003f0f008 */
[----:B------:R-:W-:Y:S05]  /*0cc0*/  @!P0 BRA `(.L_x_4) ;  /* 0xfffffffc00f08947 */ /* 0x000fea000383ffff */
[----:B------:R-:W-:Y:S01]  /*0cd0*/  ULDC.64 UR4, c[0x0][0x598] ;  /* 0x0001660000047ab9 */ /* 0x000fe20000000a00 */
[----:B------:R-:W-:Y:S01]  /*0ce0*/  ULDC.64 UR18, c[0x0][0x208] ;  /* 0x0000820000127ab9 */ /* 0x000fe20000000a00 */
[----:B------:R-:W-:-:S04]  /*0cf0*/  ISETP.NE.U32.AND P0, PT, RZ, UR4, PT ;  /* 0x00000004ff007c0c */ /* 0x000fc8000bf05070 */
[----:B------:R-:W-:-:S13]  /*0d00*/  ISETP.NE.AND.EX P0, PT, RZ, UR5, PT, P0 ;  /* 0x00000005ff007c0c */ /* 0x000fda000bf05300 */
[----:B------:R-:W-:Y:S05]  /*0d10*/  @!P0 BRA `(.L_x_7) ;  /* 0x0000000000208947 */ /* 0x000fea0003800000 */
[----:B0-----:R-:W0:Y:S02]  /*0d20*/  LDC.64 R2, c[0x0][0x598] ;  /* 0x00016600ff027b82 */ /* 0x001e240000000a00 */
[----:B0-----:R-:W2:Y:S02]  /*0d30*/  LDG.E.64 R2, desc[UR18][R2.64] ;  /* 0x0000001202027981 */ /* 0x001ea4000c1e1b00 */
[----:B--2---:R-:W-:-:S04]  /*0d40*/  ISETP.NE.U32.AND P0, PT, R2, RZ, PT ;  /* 0x000000ff0200720c */ /* 0x004fc80003f05070 */
[----:B------:R-:W-:-:S13]  /*0d50*/  ISETP.NE.AND.EX P0, PT, R3, RZ, PT, P0 ;  /* 0x000000ff0300720c */ /* 0x000fda0003f05300 */
[----:B------:R-:W-:Y:S05]  /*0d60*/  @!P0 BRA `(.L_x_7) ;  /* 0x00000000000c8947 */ /* 0x000fea0003800000 */
[----:B------:R-:W2:Y:S02]  /*0d70*/  LD.E R2, desc[UR18][R2.64] ;  /* 0x0000001202027980 */ /* 0x000ea4000c101900 */
[----:B--2---:R-:W-:Y:S01]  /*0d80*/  R2UR UR20, R2 ;  /* 0x00000000021472ca */ /* 0x004fe200000e0000 */
[----:B------:R-:W-:-:S14]  /*0d90*/  BRA `(.L_x_8) ;  /* 0x0000000000247947 */ /* 0x000fdc0003800000 */
.L_x_7:
[----:B------:R-:W-:Y:S02]  /*0da0*/  ULDC.64 UR4, c[0x0][0x588] ;  /* 0x0001620000047ab9 */ /* 0x000fe40000000a00 */
[----:B------:R-:W-:-:S04]  /*0db0*/  ISETP.NE.U32.AND P0, PT, RZ, UR4, PT ;  /* 0x00000004ff007c0c */ /* 0x000fc8000bf05070 */
[----:B------:R-:W-:-:S13]  /*0dc0*/  ISETP.NE.AND.EX P0, PT, RZ, UR5, PT, P0 ;  /* 0x00000005ff007c0c */ /* 0x000fda000bf05300 */
[----:B------:R-:W-:Y:S05]  /*0dd0*/  @!P0 BRA `(.L_x_9) ;  /* 0x0000000000108947 */ /* 0x000fea0003800000 */
[----:B0-----:R-:W0:Y:S02]  /*0de0*/  LDC.64 R2, c[0x0][0x588] ;  /* 0x00016200ff027b82 */ /* 0x001e240000000a00 */
[----:B0-----:R-:W2:Y:S02]  /*0df0*/  LDG.E R2, desc[UR18][R2.64] ;  /* 0x0000001202027981 */ /* 0x001ea4000c1e1900 */
[----:B--2---:R-:W-:Y:S01]  /*0e00*/  R2UR UR20, R2 ;  /* 0x00000000021472ca */ /* 0x004fe200000e0000 */
[----:B------:R-:W-:-:S14]  /*0e10*/  BRA `(.L_x_8) ;  /* 0x0000000000047947 */ /* 0x000fdc0003800000 */
.L_x_9:
[----:B------:R-:W-:-:S05]  /*0e20*/  ULDC UR20, c[0x0][0x580] ;  /* 0x0001600000147ab9 */ /* 0x000fca0000000800 */
.L_x_8:
[----:B------:R-:W-:Y:S02]  /*0e30*/  ULDC.64 UR4, c[0x0][0x5a0] ;  /* 0x0001680000047ab9 */ /* 0x000fe40000000a00 */
        /* <DEDUP_REMOVED lines=11> */
.L_x_10:
        /* <DEDUP_REMOVED lines=8> */
.L_x_12:
[----:B------:R-:W-:-:S05]  /*0f70*/  ULDC UR21, c[0x0][0x584] ;  /* 0x0001610000157ab9 */ /* 0x000fca0000000800 */
.L_x_11:
[----:B------:R-:W-:-:S13]  /*0f80*/  LOP3.LUT P0, RZ, R4, 0xff, RZ, 0xc0, !PT ;  /* 0x000000ff04ff7812 */ /* 0x000fda000780c0ff */
[----:B------:R-:W-:Y:S05]  /*0f90*/  @!P0 EXIT ;  /* 0x000000000000894d */ /* 0x000fea0003800000 */
[----:B------:R-:W-:Y:S01]  /*0fa0*/  ULDC UR4, c[0x0][0x28c] ;  /* 0x0000a30000047ab9 */ /* 0x000fe20000000800 */
[----:B------:R-:W-:Y:S02]  /*0fb0*/  ULOP3.LUT UR23, UR13, 0x1, URZ, 0xfc, !UPT ;  /* 0x000000010d177892 */ /* 0x000fe4000f8efc3f */
[----:B------:R-:W-:-:S04]  /*0fc0*/  UIADD3 UR4, UR4, 0x1f, URZ ;  /* 0x0000001f04047890 */ /* 0x000fc8000fffe03f */
[----:B------:R-:W-:-:S04]  /*0fd0*/  USHF.R.S32.HI UR5, URZ, 0x1f, UR4 ;  /* 0x0000001f3f057899 */ /* 0x000fc80008011404 */
[----:B------:R-:W-:-:S03]  /*0fe0*/  ULEA.HI UR5, UR5, UR4, URZ, 0x5 ;  /* 0x0000000405057291 */ /* 0x000fc6000f8f283f */
[----:B------:R-:W-:Y:S01]  /*0ff0*/  UMOV UR4, URZ ;  /* 0x0000003f00047c82 */ /* 0x000fe20008000000 */
[----:B------:R-:W-:-:S03]  /*1000*/  USHF.R.S32.HI UR12, URZ, 0x5, UR5 ;  /* 0x000000053f0c7899 */ /* 0x000fc60008011405 */
[----:B------:R-:W-:-:S09]  /*1010*/  UMOV UR5, URZ ;  /* 0x0000003f00057c82 */ /* 0x000fd20008000000 */
.L_x_293:
[----:B0-----:R-:W0:Y:S01]  /*1020*/  S2R R0, SR_TID.X ;  /* 0x0000000000007919 */ /* 0x001e220000002100 */
[----:B-1----:R-:W1:Y:S01]  /*1030*/  S2UR UR11, SR_CgaCtaId ;  /* 0x00000000000b79c3 */ /* 0x002e620000008800 */
[----:B------:R-:W-:Y:S01]  /*1040*/  UMOV UR14, 0x400 ;  /* 0x00000400000e7882 */ /* 0x000fe20000000000 */
[----:B------:R-:W-:Y:S01]  /*1050*/  UMOV UR6, URZ ;  /* 0x0000003f00067c82 */ /* 0x000fe20008000000 */
[----:B------:R-:W-:Y:S01]  /*1060*/  STL [R1+0x74], RZ ;  /* 0x000074ff01007387 */ /* 0x000fe20000100800 */
[----:B------:R-:W-:Y:S01]  /*1070*/  UMOV UR7, URZ ;  /* 0x0000003f00077c82 */ /* 0x000fe20008000000 */
[----:B------:R-:W-:Y:S01]  /*1080*/  UMOV UR8, URZ ;  /* 0x0000003f00087c82 */ /* 0x000fe20008000000 */
[----:B------:R-:W-:Y:S01]  /*1090*/  UMOV UR16, UR5 ;  /* 0x0000000500107c82 */ /* 0x000fe20008000000 */
[----:B------:R-:W-:Y:S01]  /*10a0*/  STL [R1+0x70], RZ ;  /* 0x000070ff01007387 */ /* 0x000fe20000100800 */
[----:B--2---:R-:W2:Y:S01]  /*10b0*/  LDC R2, c[0x0][0x28c] ;  /* 0x0000a300ff027b82 */ /* 0x004ea20000000800 */
[----:B------:R-:W-:-:S02]  /*10c0*/  CS2R R4, SRZ ;  /* 0x0000000000047805 */ /* 0x000fc4000001ff00 */
[----:B------:R-:W-:Y:S01]  /*10d0*/  CS2R R6, SRZ ;  /* 0x0000000000067805 */ /* 0x000fe2000001ff00 */
[----:B------:R-:W-:Y:S01]  /*10e0*/  STL [R1+0x6c], RZ ;  /* 0x00006cff01007387 */ /* 0x000fe20000100800 */
[----:B------:R-:W-:Y:S02]  /*10f0*/  CS2R R8, SRZ ;  /* 0x0000000000087805 */ /* 0x000fe4000001ff00 */
[----:B------:R-:W-:Y:S02]  /*1100*/  CS2R R10, SRZ ;  /* 0x00000000000a7805 */ /* 0x000fe4000001ff00 */
[----:B------:R-:W-:Y:S01]  /*1110*/  CS2R R12, SRZ ;  /* 0x00000000000c7805 */ /* 0x000fe2000001ff00 */
[----:B------:R-:W-:Y:S01]  /*1120*/  STL [R1+0x68], RZ ;  /* 0x000068ff01007387 */ /* 0x000fe20000100800 */
[----:B------:R-:W-:Y:S02]  /*1130*/  CS2R R14, SRZ ;  /* 0x00000000000e7805 */ /* 0x000fe4000001ff00 */
[----:B------:R-:W-:-:S02]  /*1140*/  CS2R R16, SRZ ;  /* 0x0000000000107805 */ /* 0x000fc4000001ff00 */
[----:B------:R-:W-:Y:S01]  /*1150*/  CS2R R18, SRZ ;  /* 0x0000000000127805 */ /* 0x000fe2000001ff00 */
[----:B------:R-:W-:Y:S01]  /*1160*/  STL [R1+0x64], RZ ;  /* 0x000064ff01007387 */ /* 0x000fe20000100800 */
[----:B------:R-:W-:Y:S02]  /*1170*/  CS2R R20, SRZ ;  /* 0x0000000000147805 */ /* 0x000fe4000001ff00 */
[----:B------:R-:W-:Y:S02]  /*1180*/  CS2R R22, SRZ ;  /* 0x0000000000167805 */ /* 0x000fe4000001ff00 */
[----:B------:R-:W-:Y:S01]  /*1190*/  CS2R R152, SRZ ;  /* 0x0000000000987805 */ /* 0x000fe2000001ff00 */
[----:B------:R-:W-:Y:S01]  /*11a0*/  STL [R1+0x60], RZ ;  /* 0x000060ff01007387 */ /* 0x000fe20000100800 */
[----:B-1----:R-:W-:Y:S01]  /*11b0*/  ULEA UR14, UR11, UR14, 0x18 ;  /* 0x0000000e0b0e7291 */ /* 0x002fe2000f8ec03f */
[----:B------:R-:W-:Y:S02]  /*11c0*/  CS2R R154, SRZ ;  /* 0x00000000009a7805 */ /* 0x000fe4000001ff00 */
[----:B------:R-:W-:Y:S01]  /*11d0*/  CS2R R156, SRZ ;  /* 0x00000000009c7805 */ /* 0x000fe2000001ff00 */
[----:B------:R-:W-:Y:S01]  /*11e0*/  STL [R1+0x5c], RZ ;  /* 0x00005cff01007387 */ /* 0x000fe20000100800 */
[----:B------:R-:W-:-:S02]  /*11f0*/  CS2R R158, SRZ ;  /* 0x00000000009e7805 */ /* 0x000fc4000001ff00 */
[----:B------:R-:W-:Y:S02]  /*1200*/  CS2R R160, SRZ ;  /* 0x0000000000a07805 */ /* 0x000fe4000001ff00 */
[----:B------:R-:W-:Y:S02]  /*1210*/  CS2R R162, SRZ ;  /* 0x0000000000a27805 */ /* 0x000fe4000001ff00 */
[----:B0-----:R-:W-:Y:S01]  /*1220*/  LOP3.LUT R0, R0, 0x80, RZ, 0xc0, !PT ;  /* 0x0000008000007812 */ /* 0x001fe200078ec0ff */
[----:B------:R-:W-:Y:S01]  /*1230*/  STL [R1+0x58], RZ ;  /* 0x000058ff01007387 */ /* 0x000fe20000100800 */
[----:B--2---:R-:W-:Y:S02]  /*1240*/  ISETP.GE.AND P0, PT, R2, 0x1, PT ;  /* 0x000000010200780c */ /* 0x004fe40003f06270 */
[----:B------:R-:W-:Y:S02]  /*1250*/  CS2R R2, SRZ ;  /* 0x0000000000027805 */ /* 0x000fe4000001ff00 */
[----:B------:R-:W-:Y:S01]  /*1260*/  SHF.R.U32.HI R0, RZ, 0x7, R0 ;  /* 0x00000007ff007819 */ /* 0x000fe20000011600 */
[----:B------:R-:W-:Y:S01]  /*1270*/  STL [R1+0x54], RZ ;  /* 0x000054ff01007387 */ /* 0x000fe20000100800 */
[----:B------:R-:W-:-:S02]  /*1280*/  CS2R R164, SRZ ;  /* 0x0000000000a47805 */ /* 0x000fc4000001ff00 */
[----:B------:R-:W-:Y:S02]  /*1290*/  CS2R R166, SRZ ;  /* 0x0000000000a67805 */ /* 0x000fe4000001ff00 */
[----:B------:R-:W-:Y:S01]  /*12a0*/  CS2R R168, SRZ ;  /* 0x0000000000a87805 */ /* 0x000fe2000001ff00 */
[----:B------:R-:W-:Y:S01]  /*12b0*/  STL [R1+0x50], RZ ;  /* 0x000050ff01007387 */ /* 0x000fe20000100800 */
[----:B------:R-:W-:Y:S02]  /*12c0*/  CS2R R170, SRZ ;  /* 0x0000000000aa7805 */ /* 0x000fe4000001ff00 */
[----:B------:R-:W-:Y:S02]  /*12d0*/  CS2R R172, SRZ ;  /* 0x0000000000ac7805 */ /* 0x000fe4000001ff00 */
[----:B------:R-:W-:Y:S01]  /*12e0*/  CS2R R174, SRZ ;  /* 0x0000000000ae7805 */ /* 0x000fe2000001ff00 */
[----:B------:R-:W0:Y:S01]  /*12f0*/  SHFL.IDX PT, R0, R0, RZ, 0x1f ;  /* 0x00001fff00007589 */ /* 0x000e2200000e0000 */
[----:B------:R-:W-:-:S02]  /*1300*/  CS2R R176, SRZ ;  /* 0x0000000000b07805 */ /* 0x000fc4000001ff00 */
[----:B------:R-:W-:Y:S02]  /*1310*/  CS2R R178, SRZ ;  /* 0x0000000000b27805 */ /* 0x000fe4000001ff00 */
[----:B------:R-:W-:Y:S01]  /*1320*/  CS2R R180, SRZ ;  /* 0x0000000000b47805 */ /* 0x000fe2000001ff00 */
[----:B------:R1:W-:Y:S01]  /*1330*/  STL [R1+0x4c], RZ ;  /* 0x00004cff01007387 */ /* 0x0003e20000100800 */
[----:B------:R-:W-:Y:S02]  /*1340*/  CS2R R182, SRZ ;  /* 0x0000000000b67805 */ /* 0x000fe4000001ff00 */
[----:B------:R-:W-:Y:S02]  /*1350*/  CS2R R184, SRZ ;  /* 0x0000000000b87805 */ /* 0x000fe4000001ff00 */
[----:B------:R-:W-:Y:S01]  /*1360*/  CS2R R186, SRZ ;  /* 0x0000000000ba7805 */ /* 0x000fe2000001ff00 */
[----:B------:R1:W-:Y:S01]  /*1370*/  STL [R1+0x48], RZ ;  /* 0x000048ff01007387 */ /* 0x0003e20000100800 */
        /* <DEDUP_REMOVED lines=14> */
[----:B------:R-:W-:Y:S02]  /*1460*/  CS2R R210, SRZ ;  /* 0x0000000000d27805 */ /* 0x000fe4000001ff00 */
[----:B0-----:R-:W-:Y:S01]  /*1470*/  R2UR UR9, R0 ;  /* 0x00000000000972ca */ /* 0x001fe200000e0000 */
[----:B------:R1:W-:Y:S01]  /*1480*/  STL [R1+0x38], RZ ;  /* 0x000038ff01007387 */ /* 0x0003e20000100800 */
[----:B------:R-:W-:Y:S01]  /*1490*/  IMAD.MOV.U32 R0, RZ, RZ, RZ ;  /* 0x000000ffff007224 */ /* 0x000fe200078e00ff */
[----:B------:R-:W-:-:S02]  /*14a0*/  CS2R R212, SRZ ;  /* 0x0000000000d47805 */ /* 0x000fc4000001ff00 */
[----:B------:R-:W-:Y:S01]  /*14b0*/  CS2R R214, SRZ ;  /* 0x0000000000d67805 */ /* 0x000fe2000001ff00 */
[----:B------:R1:W-:Y:S01]  /*14c0*/  STL [R1+0x34], RZ ;  /* 0x000034ff01007387 */ /* 0x0003e20000100800 */
[----:B------:R-:W-:Y:S02]  /*14d0*/  CS2R R216, SRZ ;  /* 0x0000000000d87805 */ /* 0x000fe4000001ff00 */
[----:B------:R-:W-:Y:S02]  /*14e0*/  CS2R R218, SRZ ;  /* 0x0000000000da7805 */ /* 0x000fe4000001ff00 */
[----:B------:R-:W-:Y:S01]  /*14f0*/  CS2R R220, SRZ ;  /* 0x0000000000dc7805 */ /* 0x000fe2000001ff00 */
[----:B------:R1:W-:Y:S01]  /*1500*/  STL [R1+0x30], RZ ;  /* 0x000030ff01007387 */ /* 0x0003e20000100800 */
[----:B------:R-:W-:Y:S02]  /*1510*/  CS2R R222, SRZ ;  /* 0x0000000000de7805 */ /* 0x000fe4000001ff00 */
[----:B------:R-:W-:Y:S01]  /*1520*/  CS2R R224, SRZ ;  /* 0x0000000000e07805 */ /* 0x000fe2000001ff00 */
[----:B------:R-:W-:Y:S01]  /*1530*/  IMAD.MOV.U32 R226, RZ, RZ, RZ ;  /* 0x000000ffffe27224 */ /* 0x000fe200078e00ff */
[----:B------:R1:W-:Y:S01]  /*1540*/  STL [R1+0x2c], RZ ;  /* 0x00002cff01007387 */ /* 0x0003e20000100800 */
[----:B------:R-:W-:Y:S01]  /*1550*/  ULEA.HI UR10, UR9, UR9, URZ, 0x1 ;  /* 0x00000009090a7291 */ /* 0x000fe2000f8f083f */
[----:B------:R-:W-:Y:S01]  /*1560*/  IMAD.U32 R227, RZ, RZ, UR4 ;  /* 0x00000004ffe37e24 */ /* 0x000fe2000f8e00ff */
[----:B------:R-:W-:Y:S01]  /*1570*/  CS2R R24, SRZ ;  /* 0x0000000000187805 */ /* 0x000fe2000001ff00 */
[----:B------:R1:W-:Y:S01]  /*1580*/  STL [R1+0x28], RZ ;  /* 0x000028ff01007387 */ /* 0x0003e20000100800 */
[----:B------:R-:W-:Y:S01]  /*1590*/  ULOP3.LUT UR10, UR10, 0x1ffffe, URZ, 0xc0, !UPT ;  /* 0x001ffffe0a0a7892 */ /* 0x000fe2000f8ec03f */
[----:B------:R-:W-:-:S02]  /*15a0*/  CS2R R26, SRZ ;  /* 0x00000000001a7805 */ /* 0x000fc4000001ff00 */
[----:B------:R-:W-:Y:S01]  /*15b0*/  CS2R R28, SRZ ;  /* 0x00000000001c7805 */ /* 0x000fe2000001ff00 */
[----:B------:R1:W-:Y:S01]  /*15c0*/  STL [R1+0x24], RZ ;  /* 0x000024ff01007387 */ /* 0x0003e20000100800 */
[----:B------:R-:W-:Y:S01]  /*15d0*/  UIADD3 UR10, UR9, -UR10, URZ ;  /* 0x8000000a090a7290 */ /* 0x000fe2000fffe03f */
[----:B---34-:R-:W-:Y:S02]  /*15e0*/  CS2R R30, SRZ ;  /* 0x00000000001e7805 */ /* 0x018fe4000001ff00 */
[----:B------:R-:W-:Y:S01]  /*15f0*/  CS2R R32, SRZ ;  /* 0x0000000000207805 */ /* 0x000fe2000001ff00 */
[----:B------:R1:W-:Y:S01]  /*1600*/  STL [R1+0x20], RZ ;  /* 0x000020ff01007387 */ /* 0x0003e20000100800 */
[----:B------:R-:W-:Y:S01]  /*1610*/  ULEA UR10, UR10, UR14, 0xb ;  /* 0x0000000e0a0a7291 */ /* 0x000fe2000f8e583f */
[----:B------:R-:W-:Y:S02]  /*1620*/  CS2R R34, SRZ ;  /* 0x0000000000227805 */ /* 0x000fe4000001ff00 */
[----:B------:R-:W-:Y:S01]  /*1630*/  CS2R R36, SRZ ;  /* 0x0000000000247805 */ /* 0x000fe2000001ff00 */
[----:B------:R1:W-:Y:S01]  /*1640*/  STL [R1+0x1c], RZ ;  /* 0x00001cff01007387 */ /* 0x0003e20000100800 */
[----:B------:R-:W-:Y:S01]  /*1650*/  UIADD3 UR10, UR10, 0x100, URZ ;  /* 0x000001000a0a7890 */ /* 0x000fe2000fffe03f */
[----:B------:R-:W-:-:S02]  /*1660*/  CS2R R38, SRZ ;  /* 0x0000000000267805 */ /* 0x000fc4000001ff00 */
[----:B------:R-:W-:Y:S01]  /*1670*/  CS2R R40, SRZ ;  /* 0x0000000000287805 */ /* 0x000fe2000001ff00 */
[----:B------:R1:W-:Y:S01]  /*1680*/  STL [R1+0x18], RZ ;  /* 0x000018ff01007387 */ /* 0x0003e20000100800 */
[----:B------:R-:W-:Y:S01]  /*1690*/  USHF.R.U32.HI UR10, URZ, 0x4, UR10 ;  /* 0x000000043f0a7899 */ /* 0x000fe2000801160a */
[----:B------:R-:W-:Y:S02]  /*16a0*/  CS2R R42, SRZ ;  /* 0x00000000002a7805 */ /* 0x000fe4000001ff00 */
[----:B------:R-:W-:Y:S01]  /*16b0*/  CS2R R44, SRZ ;  /* 0x00000000002c7805 */ /* 0x000fe2000001ff00 */
[----:B------:R1:W-:Y:S01]  /*16c0*/  STL [R1+0x14], RZ ;  /* 0x000014ff01007387 */ /* 0x0003e20000100800 */
[----:B------:R-:W-:Y:S01]  /*16d0*/  ULOP3.LUT UR15, UR10, 0x3fff, URZ, 0xc0, !UPT ;  /* 0x00003fff0a0f7892 */ /* 0x000fe2000f8ec03f */
        /* <DEDUP_REMOVED lines=18> */
[----:B------:R1:W-:Y:S01]  /*1800*/  STL [R1], RZ ;  /* 0x000000ff01007387 */ /* 0x0003e20000100800 */
[----:B------:R-:W-:-:S02]  /*1810*/  CS2R R74, SRZ ;  /* 0x00000000004a7805 */ /* 0x000fc4000001ff00 */
[----:B------:R-:W-:Y:S02]  /*1820*/  CS2R R76, SRZ ;  /* 0x00000000004c7805 */ /* 0x000fe4000001ff00 */
[----:B------:R-:W-:Y:S02]  /*1830*/  CS2R R78, SRZ ;  /* 0x00000000004e7805 */ /* 0x000fe4000001ff00 */
[----:B------:R-:W-:Y:S02]  /*1840*/  CS2R R80, SRZ ;  /* 0x0000000000507805 */ /* 0x000fe4000001ff00 */
[----:B------:R-:W-:Y:S02]  /*1850*/  CS2R R82, SRZ ;  /* 0x0000000000527805 */ /* 0x000fe4000001ff00 */
[----:B------:R-:W-:Y:S02]  /*1860*/  CS2R R84, SRZ ;  /* 0x0000000000547805 */ /* 0x000fe4000001ff00 */
        /* <DEDUP_REMOVED lines=32> */
[----:B------:R-:W-:Y:S01]  /*1a70*/  CS2R R150, SRZ ;  /* 0x0000000000967805 */ /* 0x000fe2000001ff00 */
[----:B-1----:R-:W-:Y:S06]  /*1a80*/  @!P0 BRA `(.L_x_13) ;  /* 0x0000001000548947 */ /* 0x002fec0003800000 */
[----:B------:R-:W-:-:S06]  /*1a90*/  UISETP.NE.AND UP0, UPT, UR23, 0x3, UPT ;  /* 0x000000031700788c */ /* 0x000fcc000bf05270 */
[----:B------:R-:W-:-:S13]  /*1aa0*/  PLOP3.LUT P1, PT, PT, PT, UP0, 0x80, 0x0 ;  /* 0x000000000000781c */ /* 0x000fda0003f2f008 */
[----:B------:R-:W-:Y:S05]  /*1ab0*/  @!P1 BRA `(.L_x_14) ;  /* 0x0000000000049947 */ /* 0x000fea0003800000 */
[----:B------:R-:W-:Y:S01]  /*1ac0*/  BPT.TRAP 0x1 ;  /* 0x000000040000795c */ /* 0x000fe20000300000 */
.L_x_14:
[----:B------:R-:W-:Y:S01]  /*1ad0*/  ULEA UR6, UR5, UR14, 0x3 ;  /* 0x0000000e05067291 */ /* 0x000fe2000f8e183f */
[----:B------:R-:W-:-:S05]  /*1ae0*/  IMAD.U32 R0, RZ, RZ, UR4 ;  /* 0x00000004ff007e24 */ /* 0x000fca000f8e00ff */
[----:B------:R-:W-:-:S04]  /*1af0*/  SHF.L.U32 R0, R0, 0x1f, RZ ;  /* 0x0000001f00007819 */ /* 0x000fc800000006ff */
[----:B------:R0:W1:Y:S01]  /*1b00*/  SYNCS.PHASECHK.TRANS64.TRYWAIT P0, [UR6], R0 ;  /* 0x00000000ff0075a7 */ /* 0x0000620008000146 */
[----:B------:R-:W-:Y:S05]  /*1b10*/  @!P1 BRA `(.L_x_15) ;  /* 0x0000000000049947 */ /* 0x000fea0003800000 */
[----:B------:R-:W-:Y:S01]  /*1b20*/  BPT.TRAP 0x1 ;  /* 0x000000040000795c */ /* 0x000fe20000300000 */
.L_x_15:
[----:B-1----:R-:W-:Y:S05]  /*1b30*/  @P0 BRA `(.L_x_16) ;  /* 0x0000000000080947 */ /* 0x002fea0003800000 */
[----:B------:R-:W1:Y:S02]  /*1b40*/  SYNCS.PHASECHK.TRANS64.TRYWAIT P0, [UR6], R0 ;  /* 0x00000000ff0075a7 */ /* 0x000e640008000146 */
[----:B-1----:R-:W-:Y:S05]  /*1b50*/  @!P0 BRA `(.L_x_17) ;  /* 0x000000e000dc8947 */ /* 0x002fea0003800000 */
.L_x_16:
[----:B------:R2:W-:Y:S01]  /*1b60*/  STL [R1+0x74], RZ ;  /* 0x000074ff01007387 */ /* 0x0005e20000100800 */
[----:B------:R-:W-:Y:S01]  /*1b70*/  UIADD3 UR6, UR14, 0x4100, URZ ;  /* 0x000041000e067890 */ /* 0x000fe2000fffe03f */
[----:B------:R-:W-:Y:S01]  /*1b80*/  WARPGROUP.ARRIVE ;  /* 0x00000000000079c5 */ /* 0x000fe20000000000 */
[----:B------:R-:W-:Y:S01]  /*1b90*/  ULDC UR7, c[0x0][0x50c] ;  /* 0x0001430000077ab9 */ /* 0x000fe20000000800 */
[----:B------:R2:W-:Y:S01]  /*1ba0*/  STL [R1+0x70], RZ ;  /* 0x000070ff01007387 */ /* 0x0005e20000100800 */
[----:B------:R-:W-:Y:S01]  /*1bb0*/  UISETP.NE.AND UP0, UPT, UR7, 0x1, UPT ;  /* 0x000000010700788c */ /* 0x000fe2000bf05270 */
[----:B01----:R-:W-:Y:S01]  /*1bc0*/  IMAD.MOV.U32 R0, RZ, RZ, RZ ;  /* 0x000000ffff007224 */ /* 0x003fe200078e00ff */
[----:B------:R-:W-:Y:S01]  /*1bd0*/  USHF.R.U32.HI UR6, URZ, 0x4, UR6 ;  /* 0x000000043f067899 */ /* 0x000fe20008011606 */
[----:B------:R2:W-:Y:S01]  /*1be0*/  STL [R1+0x6c], RZ ;  /* 0x00006cff01007387 */ /* 0x0005e20000100800 */
[----:B------:R-:W-:Y:S01]  /*1bf0*/  USEL UR7, URZ, 0x1, UP0 ;  /* 0x000000013f077887 */ /* 0x000fe20008000000 */
[----:B------:R-:W-:Y:S01]  /*1c00*/  CS2R R2, SRZ ;  /* 0x0000000000027805 */ /* 0x000fe2000001ff00 */
[----:B------:R-:W-:Y:S01]  /*1c10*/  ULOP3.LUT UR6, UR6, 0x3fff, URZ, 0xc0, !UPT ;  /* 0x00003fff06067892 */ /* 0x000fe2000f8ec03f */
[----:B------:R2:W-:Y:S01]  /*1c20*/  STL [R1+0x68], RZ ;  /* 0x000068ff01007387 */ /* 0x0005e20000100800 */
[----:B------:R-:W-:Y:S01]  /*1c30*/  ULOP3.LUT UR8, UR15, 0x10000, URZ, 0xfc, !UPT ;  /* 0x000100000f087892 */ /* 0x000fe2000f8efc3f */
[----:B------:R-:W-:Y:S01]  /*1c40*/  CS2R R4, SRZ ;  /* 0x0000000000047805 */ /* 0x000fe2000001ff00 */
[----:B------:R-:W-:Y:S01]  /*1c50*/  ULOP3.LUT UR6, UR6, 0x10000, URZ, 0xfc, !UPT ;  /* 0x0001000006067892 */ /* 0x000fe2000f8efc3f */
[----:B------:R2:W-:Y:S01]  /*1c60*/  STL [R1+0x64], RZ ;  /* 0x000064ff01007387 */ /* 0x0005e20000100800 */
[----:B------:R-:W-:Y:S01]  /*1c70*/  ISETP.NE.AND P0, PT, RZ, UR7, PT ;  /* 0x00000007ff007c0c */ /* 0x000fe2000bf05270 */
[----:B------:R-:W-:Y:S01]  /*1c80*/  ULEA UR8, UR5, UR8, 0x8 ;  /* 0x0000000805087291 */ /* 0x000fe2000f8e403f */
[----:B------:R-:W-:Y:S01]  /*1c90*/  CS2R R6, SRZ ;  /* 0x0000000000067805 */ /* 0x000fe2000001ff00 */
[----:B------:R2:W-:Y:S01]  /*1ca0*/  STL [R1+0x60], RZ ;  /* 0x000060ff01007387 */ /* 0x0005e20000100800 */
[----:B------:R-:W-:Y:S01]  /*1cb0*/  ULEA UR10, UR5, UR6, 0x9 ;  /* 0x00000006050a7291 */ /* 0x000fe2000f8e483f */
[----:B------:R-:W-:Y:S01]  /*1cc0*/  CS2R R8, SRZ ;  /* 0x0000000000087805 */ /* 0x000fe2000001ff00 */
[----:B------:R-:W-:Y:S01]  /*1cd0*/  UMOV UR9, 0xc0000010 ;  /* 0xc000001000097882 */ /* 0x000fe20000000000 */
[----:B------:R2:W-:Y:S01]  /*1ce0*/  STL [R1+0x5c], RZ ;  /* 0x00005cff01007387 */ /* 0x0005e20000100800 */
[----:B------:R-:W-:Y:S01]  /*1cf0*/  UMOV UR11, 0xc0000010 ;  /* 0xc0000010000b7882 */ /* 0x000fe20000000000 */
[----:B------:R-:W-:Y:S01]  /*1d00*/  UMOV UR6, 0x1 ;  /* 0x0000000100067882 */ /* 0x000fe20000000000 */
[----:B------:R-:W-:Y:S01]  /*1d10*/  CS2R R10, SRZ ;  /* 0x00000000000a7805 */ /* 0x000fe2000001ff00 */
[----:B------:R2:W-:Y:S01]  /*1d20*/  STL [R1+0x58], RZ ;  /* 0x000058ff01007387 */ /* 0x0005e20000100800 */
[----:B------:R-:W-:Y:S01]  /*1d30*/  CS2R R12, SRZ ;  /* 0x00000000000c7805 */ /* 0x000fe2000001ff00 */
[----:B------:R-:W-:Y:S01]  /*1d40*/  QGMMA.64x256x32.F32.E5M2.E5M2 R24, gdesc[UR8], RZ, !UPT, gsb0 ;  /* 0x03e00000081879f3 */ /* 0x000fe2000c0038ff */
        /* <DEDUP_REMOVED lines=55> */
[----:B------:R-:W-:Y:S01]  /*20c0*/  CS2R R224, SRZ ;  /* 0x0000000000e07805 */ /* 0x000fe2000001ff00 */
[----:B------:R-:W-:Y:S01]  /*20d0*/  IMAD.MOV.U32 R226, RZ, RZ, RZ ;  /* 0x000000ffffe27224 */ /* 0x000fe200078e00ff */
[----:B------:R2:W-:Y:S04]  /*20e0*/  STL [R1+0x1c], RZ ;  /* 0x00001cff01007387 */ /* 0x0005e80000100800 */
[----:B------:R2:W-:Y:S04]  /*20f0*/  STL [R1+0x18], RZ ;  /* 0x000018ff01007387 */ /* 0x0005e80000100800 */
[----:B------:R2:W-:Y:S04]  /*2100*/  STL [R1+0x14], RZ ;  /* 0x000014ff01007387 */ /* 0x0005e80000100800 */
[----:B------:R2:W-:Y:S04]  /*2110*/  STL [R1+0x10], RZ ;  /* 0x000010ff01007387 */ /* 0x0005e80000100800 */
[----:B------:R2:W-:Y:S04]  /*2120*/  STL [R1+0xc], RZ ;  /* 0x00000cff01007387 */ /* 0x0005e80000100800 */
[----:B------:R2:W-:Y:S04]  /*2130*/  STL [R1+0x8], RZ ;  /* 0x000008ff01007387 */ /* 0x0005e80000100800 */
[----:B------:R2:W-:Y:S04]  /*2140*/  STL [R1+0x4], RZ ;  /* 0x000004ff01007387 */ /* 0x0005e80000100800 */
[----:B------:R2:W-:Y:S01]  /*2150*/  STL [R1], RZ ;  /* 0x000000ff01007387 */ /* 0x0005e20000100800 */
[----:B------:R-:W-:Y:S05]  /*2160*/  @!P0 BRA `(.L_x_18) ;  /* 0x0000000800808947 */ /* 0x000fea0003800000 */
[----:B------:R-:W-:Y:S02]  /*2170*/  WARPGROUP.DEPBAR.LE gsb0, 0x0 ;  /* 0x00008000000079c5 */ /* 0x000fe40000010000 */
[----:B------:R-:W-:-:S01]  /*2180*/  FADD R227, RZ, R122 ;  /* 0x0000007affe37221 */ /* 0x000fc20000000000 */
[----:B------:R-:W-:Y:S01]  /*2190*/  FADD R226, RZ, R24 ;  /* 0x00000018ffe27221 */ /* 0x000fe20000000000 */
[----:B------:R-:W-:-:S01]  /*21a0*/  FADD R225, RZ, R25 ;  /* 0x00000019ffe17221 */ /* 0x000fc20000000000 */
[----:B------:R-:W-:Y:S01]  /*21b0*/  FADD R224, RZ, R26 ;  /* 0x0000001affe07221 */ /* 0x000fe20000000000 */
[----:B------:R-:W-:-:S01]  /*21c0*/  FADD R223, RZ, R27 ;  /* 0x0000001bffdf7221 */ /* 0x000fc20000000000 */
[----:B------:R0:W-:Y:S01]  /*21d0*/  STL [R1], R227 ;  /* 0x000000e301007387 */ /* 0x0001e20000100800 */
[----:B------:R-:W-:-:S01]  /*21e0*/  FADD R222, RZ, R28 ;  /* 0x0000001cffde7221 */ /* 0x000fc20000000000 */
[----:B------:R-:W-:Y:S01]  /*21f0*/  FADD R221, RZ, R29 ;  /* 0x0000001dffdd7221 */ /* 0x000fe20000000000 */
[----:B------:R-:W-:-:S01]  /*2200*/  FADD R220, RZ, R30 ;  /* 0x0000001effdc7221 */ /* 0x000fc20000000000 */
[----:B------:R-:W-:Y:S01]  /*2210*/  FADD R219, RZ, R31 ;  /* 0x0000001fffdb7221 */ /* 0x000fe20000000000 */
[----:B------:R-:W-:-:S01]  /*2220*/  FADD R218, RZ, R32 ;  /* 0x00000020ffda7221 */ /* 0x000fc20000000000 */
[----:B------:R-:W-:Y:S01]  /*2230*/  FADD R217, RZ, R33 ;  /* 0x00000021ffd97221 */ /* 0x000fe20000000000 */
[----:B------:R-:W-:-:S01]  /*2240*/  FADD R216, RZ, R34 ;  /* 0x00000022ffd87221 */ /* 0x000fc20000000000 */
[----:B------:R-:W-:Y:S01]  /*2250*/  FADD R215, RZ, R35 ;  /* 0x00000023ffd77221 */ /* 0x000fe20000000000 */
[----:B------:R-:W-:-:S01]  /*2260*/  FADD R214, RZ, R36 ;  /* 0x00000024ffd67221 */ /* 0x000fc20000000000 */
[----:B0-----:R-:W-:Y:S01]  /*2270*/  FADD R227, RZ, R123 ;  /* 0x0000007bffe37221 */ /* 0x001fe20000000000 */
[----:B------:R-:W-:-:S01]  /*2280*/  FADD R213, RZ, R37 ;  /* 0x00000025ffd57221 */ /* 0x000fc20000000000 */
[----:B------:R-:W-:Y:S01]  /*2290*/  FADD R212, RZ, R38 ;  /* 0x00000026ffd47221 */ /* 0x000fe20000000000 */
[----:B------:R-:W-:-:S01]  /*22a0*/  FADD R211, RZ, R39 ;  /* 0x00000027ffd37221 */ /* 0x000fc20000000000 */
[----:B------:R-:W-:Y:S01]  /*22b0*/  FADD R210, RZ, R40 ;  /* 0x00000028ffd27221 */ /* 0x000fe20000000000 */
[----:B------:R0:W-:Y:S01]  /*22c0*/  STL [R1+0x4], R227 ;  /* 0x000004e301007387 */ /* 0x0001e20000100800 */
        /* <DEDUP_REMOVED lines=93> */
[----:B------:R-:W-:Y:S01]  /*28a0*/  UMOV UR6, URZ ;  /* 0x0000003f00067c82 */ /* 0x000fe20008000000 */
[----:B0-----:R-:W-:-:S05]  /*28b0*/  FADD R227, RZ, R130 ;  /* 0x00000082ffe37221 */ /* 0x001fca0000000000 */
[----:B------:R0:W-:Y:S02]  /*28c0*/  STL [R1+0x20], R227 ;  /* 0x000020e301007387 */ /* 0x0001e40000100800 */
        /* <DEDUP_REMOVED lines=42> */
.L_x_18:
[----:B------:R-:W-:-:S04]  /*2b70*/  UIADD3 UR16, UR5, 0x1, URZ ;  /* 0x0000000105107890 */ /* 0x000fc8000fffe03f */
[----:B------:R-:W-:-:S04]  /*2b80*/  UISETP.NE.AND UP0, UPT, UR16, 0x4, UPT ;  /* 0x000000041000788c */ /* 0x000fc8000bf05270 */
[----:B------:R-:W-:Y:S02]  /*2b90*/  USEL UR8, URZ, 0x1, UP0 ;  /* 0x000000013f087887 */ /* 0x000fe40008000000 */
[----:B------:R-:W-:Y:S02]  /*2ba0*/  USEL UR16, UR16, URZ, UP0 ;  /* 0x0000003f10107287 */ /* 0x000fe40008000000 */
[----:B------:R-:W-:-:S06]  /*2bb0*/  ULOP3.LUT UR8, UR4, UR8, URZ, 0x3c, !UPT ;  /* 0x0000000804087292 */ /* 0x000fcc000f8e3c3f */
[----:B0-----:R-:W-:Y:S01]  /*2bc0*/  IMAD.U32 R227, RZ, RZ, UR8 ;  /* 0x00000008ffe37e24 */ /* 0x001fe2000f8e00ff */
[----:B------:R-:W-:-:S06]  /*2bd0*/  UMOV UR8, 0x1 ;  /* 0x0000000100087882 */ /* 0x000fcc0000000000 */
.L_x_13:
[----:B------:R-:W-:-:S04]  /*2be0*/  UISETP.LT.AND UP0, UPT, UR12, 0x1, UPT ;  /* 0x000000010c00788c */ /* 0x000fc8000bf01270 */
[----:B------:R-:W-:-:S04]  /*2bf0*/  USEL UR9, UR12, 0x1, UP0 ;  /* 0x000000010c097887 */ /* 0x000fc80008000000 */
[----:B------:R-:W-:-:S04]  /*2c00*/  UIADD3 UR9, UR12, -UR9, URZ ;  /* 0x800000090c097290 */ /* 0x000fc8000fffe03f */
[----:B------:R-:W-:-:S06]  /*2c10*/  UISETP.GE.AND UP0, UPT, UR9, 0x1, UPT ;  /* 0x000000010900788c */ /* 0x000fcc000bf06270 */
[----:B------:R-:W-:-:S13]  /*2c20*/  PLOP3.LUT P0, PT, PT, PT, UP0, 0x80, 0x0 ;  /* 0x000000000000781c */ /* 0x000fda0003f0f008 */
[----:B------:R-:W-:Y:S05]  /*2c30*/  @!P0 BRA `(.L_x_19) ;  /* 0x0000001000708947 */ /* 0x000fea0003800000 */
[----:B------:R-:W-:Y:S01]  /*2c40*/  IMAD.U32 R228, RZ, RZ, UR9 ;  /* 0x00000009ffe47e24 */ /* 0x000fe2000f8e00ff */
[----:B------:R-:W-:Y:S01]  /*2c50*/  UMOV UR17, UR5 ;  /* 0x0000000500117c82 */ /* 0x000fe20008000000 */
[----:B------:R-:W-:-:S05]  /*2c60*/  ULDC UR24, c[0x0][0x50c] ;  /* 0x0001430000187ab9 */ /* 0x000fca0000000800 */
.L_x_27:
[----:B------:R-:W-:-:S06]  /*2c70*/  UISETP.NE.AND UP0, UPT, UR23, 0x3, UPT ;  /* 0x000000031700788c */ /* 0x000fcc000bf05270 */
[----:B------:R-:W-:-:S13]  /*2c80*/  PLOP3.LUT P1, PT, PT, PT, UP0, 0x80, 0x0 ;  /* 0x000000000000781c */ /* 0x000fda0003f2f008 */
[----:B01----:R-:W-:Y:S05]  /*2c90*/  @!P1 BRA `(.L_x_20) ;  /* 0x0000000000049947 */ /* 0x003fea0003800000 */
[----:B------:R-:W-:Y:S01]  /*2ca0*/  BPT.TRAP 0x1 ;  /* 0x000000040000795c */ /* 0x000fe20000300000 */
.L_x_20:
[----:B------:R-:W0:Y:S01]  /*2cb0*/  S2UR UR9, SR_CgaCtaId ;  /* 0x00000000000979c3 */ /* 0x000e220000008800 */
[----:B------:R-:W-:Y:S01]  /*2cc0*/  UMOV UR14, 0x400 ;  /* 0x00000400000e7882 */ /* 0x000fe20000000000 */
[----:B------:R-:W-:Y:S01]  /*2cd0*/  SHF.L.U32 R229, R227, 0x1f, RZ ;  /* 0x0000001fe3e57819 */ /* 0x000fe200000006ff */
[----:B0-----:R-:W-:-:S04]  /*2ce0*/  ULEA UR14, UR9, UR14, 0x18 ;  /* 0x0000000e090e7291 */ /* 0x001fc8000f8ec03f */
[----:B------:R-:W-:-:S09]  /*2cf0*/  ULEA UR9, UR16, UR14, 0x3 ;  /* 0x0000000e10097291 */ /* 0x000fd2000f8e183f */
[----:B------:R0:W1:Y:S01]  /*2d00*/  SYNCS.PHASECHK.TRANS64.TRYWAIT P0, [UR9], R229 ;  /* 0x000000e5ff0075a7 */ /* 0x0000620008000149 */
[----:B------:R-:W-:Y:S05]  /*2d10*/  @!P1 BRA `(.L_x_21) ;  /* 0x0000000000049947 */ /* 0x000fea0003800000 */
[----:B------:R-:W-:Y:S01]  /*2d20*/  BPT.TRAP 0x1 ;  /* 0x000000040000795c */ /* 0x000fe20000300000 */
.L_x_21:
[----:B-1----:R-:W-:Y:S05]  /*2d30*/  @P0 BRA `(.L_x_22) ;  /* 0x0000000000080947 */ /* 0x002fea0003800000 */
[----:B------:R-:W1:Y:S02]  /*2d40*/  SYNCS.PHASECHK.TRANS64.TRYWAIT P0, [UR9], R229 ;  /* 0x000000e5ff0075a7 */ /* 0x000e640008000149 */
[----:B-1----:R-:W-:Y:S05]  /*2d50*/  @!P0 BRA `(.L_x_23) ;  /* 0x000000d000748947 */ /* 0x002fea0003800000 */
.L_x_22:
[----:B------:R-:W-:Y:S01]  /*2d60*/  UIADD3 UR9, UR14, 0x4100, URZ ;  /* 0x000041000e097890 */ /* 0x000fe2000fffe03f */
[----:B------:R-:W-:Y:S01]  /*2d70*/  WARPGROUP.ARRIVE ;  /* 0x00000000000079c5 */ /* 0x000fe20000000000 */
[----:B------:R-:W-:Y:S02]  /*2d80*/  UISETP.NE.AND UP0, UPT, UR7, URZ, UPT ;  /* 0x0000003f0700728c */ /* 0x000fe4000bf05270 */
[----:B------:R-:W-:Y:S02]  /*2d90*/  USHF.R.U32.HI UR9, URZ, 0x4, UR9 ;  /* 0x000000043f097899 */ /* 0x000fe40008011609 */
[----:B------:R-:W-:Y:S02]  /*2da0*/  USEL UR8, UR8, URZ, !UP0 ;  /* 0x0000003f08087287 */ /* 0x000fe4000c000000 */
[----:B------:R-:W-:Y:S02]  /*2db0*/  ULOP3.LUT UR9, UR9, 0x3fff, URZ, 0xc0, !UPT ;  /* 0x00003fff09097892 */ /* 0x000fe4000f8ec03f */
[----:B------:R-:W-:-:S02]  /*2dc0*/  ULOP3.LUT UR7, UR15, 0x10000, URZ, 0xfc, !UPT ;  /* 0x000100000f077892 */ /* 0x000fc4000f8efc3f */
[----:B------:R-:W-:Y:S02]  /*2dd0*/  ULOP3.LUT UR9, UR9, 0x10000, URZ, 0xfc, !UPT ;  /* 0x0001000009097892 */ /* 0x000fe4000f8efc3f */
[----:B------:R-:W-:Y:S02]  /*2de0*/  UISETP.NE.U32.AND UP0, UPT, UR8, URZ, UPT ;  /* 0x0000003f0800728c */ /* 0x000fe4000bf05070 */
[----:B------:R-:W-:Y:S02]  /*2df0*/  ULEA UR8, UR16, UR7, 0x8 ;  /* 0x0000000710087291 */ /* 0x000fe4000f8e403f */
[----:B------:R-:W-:Y:S01]  /*2e00*/  ULEA UR10, UR16, UR9, 0x9 ;  /* 0x00000009100a7291 */ /* 0x000fe2000f8e483f */
[----:B------:R-:W-:Y:S02]  /*2e10*/  UMOV UR11, 0xc0000010 ;  /* 0xc0000010000b7882 */ /* 0x000fe40000000000 */
[----:B------:R-:W-:Y:S01]  /*2e20*/  UMOV UR9, 0xc0000010 ;  /* 0xc000001000097882 */ /* 0x000fe20000000000 */
[----:B------:R-:W-:-:S05]  /*2e30*/  UIADD3 UR6, UR6, 0x1, URZ ;  /* 0x0000000106067890 */ /* 0x000fca000fffe03f */
[----:B------:R-:W-:Y:S01]  /*2e40*/  QGMMA.64x256x32.F32.E5M2.E5M2 R24, gdesc[UR8], R24, UP0, gsb0 ;  /* 0x03e00000081879f3 */ /* 0x000fe2000b803818 */
[----:B------:R-:W-:-:S04]  /*2e50*/  UISETP.NE.AND UP0, UPT, UR6, UR24, UPT ;  /* 0x000000180600728c */ /* 0x000fc8000bf05270 */
[----:B------:R-:W-:-:S06]  /*2e60*/  USEL UR7, URZ, 0x1, UP0 ;  /* 0x000000013f077887 */ /* 0x000fcc0008000000 */
[----:B------:R-:W-:Y:S01]  /*2e70*/  ISETP.NE.AND P0, PT, RZ, UR7, PT ;  /* 0x00000007ff007c0c */ /* 0x000fe2000bf05270 */
[----:B------:R-:W-:-:S12]  /*2e80*/  WARPGROUP.DEPBAR.LE gsb0, 0x1 ;  /* 0x00008000000079c5 */ /* 0x000fd80000010100 */
[----:B------:R-:W-:Y:S05]  /*2e90*/  @!P0 BRA `(.L_x_24) ;  /* 0x0000000c00808947 */ /* 0x000fea0003800000 */
[----:B------:R-:W-:Y:S02]  /*2ea0*/  WARPGROUP.DEPBAR.LE gsb0, 0x0 ;  /* 0x00008000000079c5 */ /* 0x000fe40000010000 */
[----:B------:R-:W-:-:S01]  /*2eb0*/  FADD R226, R24, R226 ;  /* 0x000000e218e27221 */ /* 0x000fc20000000000 */
[----:B------:R-:W-:Y:S01]  /*2ec0*/  FADD R225, R25, R225 ;  /* 0x000000e119e17221 */ /* 0x000fe20000000000 */
[----:B------:R1:W-:Y:S01]  /*2ed0*/  STL [R1+0x88], R227 ;  /* 0x000088e301007387 */ /* 0x0003e20000100800 */
[----:B------:R-:W-:-:S01]  /*2ee0*/  FADD R224, R26, R224 ;  /* 0x000000e01ae07221 */ /* 0x000fc20000000000 */
[----:B------:R-:W-:Y:S01]  /*2ef0*/  FADD R223, R27, R223 ;  /* 0x000000df1bdf7221 */ /* 0x000fe20000000000 */
[----:B------:R-:W-:-:S01]  /*2f00*/  FADD R222, R28, R222 ;  /* 0x000000de1cde7221 */ /* 0x000fc20000000000 */
[----:B------:R-:W-:Y:S01]  /*2f10*/  FADD R221, R29, R221 ;  /* 0x000000dd1ddd7221 */ /* 0x000fe20000000000 */
[----:B-1----:R-:W3:Y:S04]  /*2f20*/  LDL.LU R227, [R1+0x30] ;  /* 0x0000300001e37983 */ /* 0x002ee80000300800 */
[----:B------:R1:W-:Y:S01]  /*2f30*/  STL [R1+0x8c], R226 ;  /* 0x00008ce201007387 */ /* 0x0003e20000100800 */
[----:B------:R-:W-:-:S01]  /*2f40*/  FADD R220, R30, R220 ;  /* 0x000000dc1edc7221 */ /* 0x000fc20000000000 */
[----:B------:R-:W-:-:S02]  /*2f50*/  FADD R219, R31, R219 ;  /* 0x000000db1fdb7221 */ /* 0x000fc40000000000 */
[----:B-1----:R-:W4:Y:S04]  /*2f60*/  LDL.LU R226, [R1+0x2c] ;  /* 0x00002c0001e27983 */ /* 0x002f280000300800 */
[----:B------:R1:W-:Y:S01]  /*2f70*/  STL [R1+0x90], R225 ;  /* 0x000090e101007387 */ /* 0x0003e20000100800 */
[----:B------:R-:W-:-:S03]  /*2f80*/  FADD R218, R32, R218 ;  /* 0x000000da20da7221 */ /* 0x000fc60000000000 */
[----:B-1----:R-:W2:Y:S04]  /*2f90*/  LDL.LU R225, [R1+0x28] ;  /* 0x0000280001e17983 */ /* 0x002ea80000300800 */
        /* <DEDUP_REMOVED lines=9> */
[----:B------:R1:W-:Y:S04]  /*3030*/  STL [R1+0xa0], R221 ;  /* 0x0000a0dd01007387 */ /* 0x0003e80000100800 */
        /* <DEDUP_REMOVED lines=12> */
[----:B-1----:R-:W2:Y:S01]  /*3100*/  LDL.LU R215, [R1] ;  /* 0x0000000001d77983 */ /* 0x002ea20000300800 */
[----:B------:R-:W-:-:S01]  /*3110*/  FADD R214, R36, R214 ;  /* 0x000000d624d67221 */ /* 0x000fc20000000000 */
[----:B------:R-:W-:Y:S01]  /*3120*/  FADD R213, R37, R213 ;  /* 0x000000d525d57221 */ /* 0x000fe20000000000 */
[----:B------:R-:W-:-:S01]  /*3130*/  FADD R212, R38, R212 ;  /* 0x000000d426d47221 */ /* 0x000fc20000000000 */
[----:B------:R-:W-:Y:S01]  /*3140*/  FADD R211, R39, R211 ;  /* 0x000000d327d37221 */ /* 0x000fe20000000000 */
[----:B------:R-:W-:-:S01]  /*3150*/  FADD R210, R40, R210 ;  /* 0x000000d228d27221 */ /* 0x000fc20000000000 */
[----:B------:R-:W-:Y:S01]  /*3160*/  STL [R1+0xbc], R214 ;  /* 0x0000bcd601007387 */ /* 0x000fe20000100800 */
        /* <DEDUP_REMOVED lines=11> */
[----:B------:R1:W-:Y:S01]  /*3220*/  STL [R1+0xc8], R211 ;  /* 0x0000c8d301007387 */ /* 0x0003e20000100800 */
[----:B------:R-:W-:-:S01]  /*3230*/  FADD R200, R50, R200 ;  /* 0x000000c832c87221 */ /* 0x000fc20000000000 */
[----:B------:R-:W-:Y:S01]  /*3240*/  FADD R199, R51, R199 ;  /* 0x000000c733c77221 */ /* 0x000fe20000000000 */
        /* <DEDUP_REMOVED lines=69> */
[----:B-----5:R-:W-:Y:S01]  /*36a0*/  FADD R0, R121, R0 ;  /* 0x0000000079007221 */ /* 0x020fe20000000000 */
[----:B---3--:R-:W-:-:S01]  /*36b0*/  FADD R227, R134, R227 ;  /* 0x000000e386e37221 */ /* 0x008fc20000000000 */
[----:B----4-:R-:W-:Y:S01]  /*36c0*/  FADD R226, R133, R226 ;  /* 0x000000e285e27221 */ /* 0x010fe20000000000 */
[----:B--2---:R-:W-:-:S01]  /*36d0*/  FADD R225, R132, R225 ;  /* 0x000000e184e17221 */ /* 0x004fc20000000000 */
        /* <DEDUP_REMOVED lines=9> */
[----:B------:R-:W-:-:S05]  /*3770*/  FADD R215, R122, R215 ;  /* 0x000000d77ad77221 */ /* 0x000fca0000000000 */
[----:B------:R2:W-:Y:S04]  /*3780*/  STL [R1], R215 ;  /* 0x000000d701007387 */ /* 0x0005e80000100800 */
[----:B------:R3:W-:Y:S04]  /*3790*/  STL [R1+0x4], R216 ;  /* 0x000004d801007387 */ /* 0x0007e80000100800 */
        /* <DEDUP_REMOVED lines=8> */
[----:B-1----:R-:W4:Y:S04]  /*3820*/  LDL.LU R211, [R1+0x34] ;  /* 0x0000340001d37983 */ /* 0x002f280000300800 */
[----:B------:R1:W-:Y:S04]  /*3830*/  STL [R1+0x28], R225 ;  /* 0x000028e101007387 */ /* 0x0003e80000100800 */
[----:B------:R-:W4:Y:S04]  /*3840*/  LDL.LU R212, [R1+0x38] ;  /* 0x0000380001d47983 */ /* 0x000f280000300800 */
[----:B------:R1:W-:Y:S04]  /*3850*/  STL [R1+0x2c], R226 ;  /* 0x00002ce201007387 */ /* 0x0003e80000100800 */
[----:B------:R-:W4:Y:S04]  /*3860*/  LDL.LU R213, [R1+0x3c] ;  /* 0x00003c0001d57983 */ /* 0x000f280000300800 */
[----:B------:R1:W-:Y:S04]  /*3870*/  STL [R1+0x30], R227 ;  /* 0x000030e301007387 */ /* 0x0003e80000100800 */
[----:B------:R-:W4:Y:S04]  /*3880*/  LDL.LU R214, [R1+0x40] ;  /* 0x0000400001d67983 */ /* 0x000f280000300800 */
[----:B--2---:R-:W2:Y:S04]  /*3890*/  LDL.LU R215, [R1+0x44] ;  /* 0x0000440001d77983 */ /* 0x004ea80000300800 */
[----:B---3--:R-:W3:Y:S04]  /*38a0*/  LDL.LU R216, [R1+0x48] ;  /* 0x0000480001d87983 */ /* 0x008ee80000300800 */
[----:B----4-:R-:W4:Y:S04]  /*38b0*/  LDL.LU R217, [R1+0x4c] ;  /* 0x00004c0001d97983 */ /* 0x010f280000300800 */
[----:B0-----:R-:W4:Y:S04]  /*38c0*/  LDL.LU R218, [R1+0x50] ;  /* 0x0000500001da7983 */ /* 0x001f280000300800 */
[----:B------:R-:W4:Y:S04]  /*38d0*/  LDL.LU R219, [R1+0x54] ;  /* 0x0000540001db7983 */ /* 0x000f280000300800 */
[----:B------:R-:W4:Y:S04]  /*38e0*/  LDL.LU R220, [R1+0x58] ;  /* 0x0000580001dc7983 */ /* 0x000f280000300800 */
[----:B------:R-:W4:Y:S04]  /*38f0*/  LDL.LU R221, [R1+0x5c] ;  /* 0x00005c0001dd7983 */ /* 0x000f280000300800 */
[----:B------:R-:W4:Y:S04]  /*3900*/  LDL.LU R222, [R1+0x60] ;  /* 0x0000600001de7983 */ /* 0x000f280000300800 */
[----:B------:R-:W4:Y:S04]  /*3910*/  LDL.LU R223, [R1+0x64] ;  /* 0x0000640001df7983 */ /* 0x000f280000300800 */
[----:B------:R-:W4:Y:S04]  /*3920*/  LDL.LU R224, [R1+0x68] ;  /* 0x0000680001e07983 */ /* 0x000f280000300800 */
[----:B-1----:R-:W4:Y:S04]  /*3930*/  LDL.LU R225, [R1+0x6c] ;  /* 0x00006c0001e17983 */ /* 0x002f280000300800 */
[----:B------:R-:W4:Y:S04]  /*3940*/  LDL.LU R226, [R1+0x70] ;  /* 0x0000700001e27983 */ /* 0x000f280000300800 */
[----:B------:R-:W4:Y:S01]  /*3950*/  LDL.LU R227, [R1+0x74] ;  /* 0x0000740001e37983 */ /* 0x000f220000300800 */
[----:B------:R-:W-:-:S05]  /*3960*/  FADD R211, R135, R211 ;  /* 0x000000d387d37221 */ /* 0x000fca0000000000 */
[----:B------:R0:W-:Y:S01]  /*3970*/  STL [R1+0x34], R211 ;  /* 0x000034d301007387 */ /* 0x0001e20000100800 */
[----:B------:R-:W-:-:S03]  /*3980*/  FADD R212, R136, R212 ;  /* 0x000000d488d47221 */ /* 0x000fc60000000000 */
[----:B0-----:R1:W5:Y:S01]  /*3990*/  LDL.LU R211, [R1+0xc8] ;  /* 0x0000c80001d37983 */ /* 0x0013620000300800 */
[----:B------:R-:W-:-:S03]  /*39a0*/  FADD R213, R137, R213 ;  /* 0x000000d589d57221 */ /* 0x000fc60000000000 */
[----:B------:R0:W-:Y:S01]  /*39b0*/  STL [R1+0x38], R212 ;  /* 0x000038d401007387 */ /* 0x0001e20000100800 */
[----:B------:R-:W-:-:S01]  /*39c0*/  FADD R214, R138, R214 ;  /* 0x000000d68ad67221 */ /* 0x000fc20000000000 */
[----:B--2---:R-:W-:Y:S02]  /*39d0*/  FADD R215, R139, R215 ;  /* 0x000000d78bd77221 */ /* 0x004fe40000000000 */
[----:B0-----:R1:W5:Y:S01]  /*39e0*/  LDL.LU R212, [R1+0xc4] ;  /* 0x0000c40001d47983 */ /* 0x0013620000300800 */
[----:B---3--:R-:W-:-:S03]  /*39f0*/  FADD R216, R140, R216 ;  /* 0x000000d88cd87221 */ /* 0x008fc60000000000 */
[----:B------:R0:W-:Y:S01]  /*3a00*/  STL [R1+0x3c], R213 ;  /* 0x00003cd501007387 */ /* 0x0001e20000100800 */
[----:B----4-:R-:W-:-:S03]  /*3a10*/  FADD R217, R141, R217 ;  /* 0x000000d98dd97221 */ /* 0x010fc60000000000 */
[----:B0-----:R1:W5:Y:S01]  /*3a20*/  LDL.LU R213, [R1+0xc0] ;  /* 0x0000c00001d57983 */ /* 0x0013620000300800 */
[----:B------:R-:W-:-:S03]  /*3a30*/  FADD R218, R142, R218 ;  /* 0x000000da8eda7221 */ /* 0x000fc60000000000 */
[----:B------:R0:W-:Y:S01]  /*3a40*/  STL [R1+0x40], R214 ;  /* 0x000040d601007387 */ /* 0x0001e20000100800 */
[----:B------:R-:W-:-:S01]  /*3a50*/  FADD R219, R143, R219 ;  /* 0x000000db8fdb7221 */ /* 0x000fc20000000000 */
[----:B------:R-:W-:Y:S02]  /*3a60*/  FADD R220, R144, R220 ;  /* 0x000000dc90dc7221 */ /* 0x000fe40000000000 */
[----:B0-----:R1:W5:Y:S04]  /*3a70*/  LDL.LU R214, [R1+0xbc] ;  /* 0x0000bc0001d67983 */ /* 0x0013680000300800 */
[----:B------:R0:W-:Y:S01]  /*3a80*/  STL [R1+0x44], R215 ;  /* 0x000044d701007387 */ /* 0x0001e20000100800 */
[----:B------:R-:W-:-:S01]  /*3a90*/  FADD R221, R145, R221 ;  /* 0x000000dd91dd7221 */ /* 0x000fc20000000000 */
[----:B------:R-:W-:-:S02]  /*3aa0*/  FADD R222, R146, R222 ;  /* 0x000000de92de7221 */ /* 0x000fc40000000000 */
[----:B0-----:R1:W5:Y:S04]  /*3ab0*/  LDL.LU R215, [R1+0xb8] ;  /* 0x0000b80001d77983 */ /* 0x0013680000300800 */
[----:B------:R0:W-:Y:S01]  /*3ac0*/  STL [R1+0x48], R216 ;  /* 0x000048d801007387 */ /* 0x0001e20000100800 */
[----:B------:R-:W-:-:S03]  /*3ad0*/  FADD R223, R147, R223 ;  /* 0x000000df93df7221 */ /* 0x000fc60000000000 */
        /* <DEDUP_REMOVED lines=13> */
[----:B------:R0:W-:Y:S04]  /*3bb0*/  STL [R1+0x5c], R221 ;  /* 0x00005cdd01007387 */ /* 0x0001e80000100800 */
        /* <DEDUP_REMOVED lines=12> */
[----:B0-----:R1:W5:Y:S01]  /*3c80*/  LDL.LU R227, [R1+0x88] ;  /* 0x0000880001e37983 */ /* 0x0013620000300800 */
[----:B------:R-:W-:-:S05]  /*3c90*/  UMOV UR6, URZ ;  /* 0x0000003f00067c82 */ /* 0x000fca0008000000 */
.L_x_24:
[----:B------:R-:W-:Y:S05]  /*3ca0*/  @!P1 BRA `(.L_x_25) ;  /* 0x0000000000049947 */ /* 0x000fea0003800000 */
[----:B------:R-:W-:Y:S01]  /*3cb0*/  BPT.TRAP 0x1 ;  /* 0x000000040000795c */ /* 0x000fe20000300000 */
.L_x_25:
[----:B------:R-:W-:Y:S02]  /*3cc0*/  UISETP.GT.U32.AND UP0, UPT, UR13, 0x1, UPT ;  /* 0x000000010d00788c */ /* 0x000fe4000bf04070 */
[----:B------:R-:W-:-:S04]  /*3cd0*/  ULEA UR8, UR17, UR14, 0x3 ;  /* 0x0000000e11087291 */ /* 0x000fc8000f8e183f */
[----:B------:R-:W-:Y:S01]  /*3ce0*/  UIADD3 UR8, UR8, 0x20, URZ ;  /* 0x0000002008087890 */ /* 0x000fe2000fffe03f */
[----:B------:R-:W-:-:S03]  /*3cf0*/  PLOP3.LUT P0, PT, PT, PT, UP0, 0x80, 0x0 ;  /* 0x000000000000781c */ /* 0x000fc60003f0f008 */
[----:B------:R-:W-:-:S09]  /*3d00*/  UPRMT UR8, URZ, 0x654, UR8 ;  /* 0x000006543f087896 */ /* 0x000fd20008000008 */
[----:B------:R-:W-:Y:S01]  /*3d10*/  SYNCS.ARRIVE.TRANS64.RED.A1T0 RZ, [UR8], RZ ;  /* 0x000000ffffff79a7 */ /* 0x000fe20008100408 */
[----:B------:R-:W-:Y:S05]  /*3d20*/  @P0 BRA `(.L_x_26) ;  /* 0x0000000000040947 */ /* 0x000fea0003800000 */
[----:B------:R-:W-:Y:S01]  /*3d30*/  BPT.TRAP 0x1 ;  /* 0x000000040000795c */ /* 0x000fe20000300000 */
.L_x_26:
[----:B------:R-:W-:Y:S01]  /*3d40*/  UIADD3 UR16, UR16, 0x1, URZ ;  /* 0x0000000110107890 */ /* 0x000fe2000fffe03f */
[C---:B------:R-:W-:Y:S01]  /*3d50*/  ISETP.GT.AND P0, PT, R228.reuse, 0x1, PT ;  /* 0x00000001e400780c */ /* 0x040fe20003f04270 */
[----:B------:R-:W-:Y:S01]  /*3d60*/  UIADD3 UR17, UR17, 0x1, URZ ;  /* 0x0000000111117890 */ /* 0x000fe2000fffe03f */
[----:B------:R-:W-:Y:S01]  /*3d70*/  VIADD R228, R228, 0xffffffff ;  /* 0xffffffffe4e47836 */ /* 0x000fe20000000000 */
[----:B------:R-:W-:Y:S02]  /*3d80*/  UISETP.NE.AND UP0, UPT, UR16, 0x4, UPT ;  /* 0x000000041000788c */ /* 0x000fe4000bf05270 */
[----:B------:R-:W-:Y:S02]  /*3d90*/  UISETP.NE.AND UP1, UPT, UR17, 0x4, UPT ;  /* 0x000000041100788c */ /* 0x000fe4000bf25270 */
[----:B------:R-:W-:Y:S02]  /*3da0*/  USEL UR8, URZ, 0x1, UP0 ;  /* 0x000000013f087887 */ /* 0x000fe40008000000 */
[----:B------:R-:W-:-:S02]  /*3db0*/  USEL UR16, UR16, URZ, UP0 ;  /* 0x0000003f10107287 */ /* 0x000fc40008000000 */
[----:B------:R-:W-:Y:S02]  /*3dc0*/  USEL UR17, UR17, URZ, UP1 ;  /* 0x0000003f11117287 */ /* 0x000fe40008800000 */
[----:B-----5:R-:W-:Y:S01]  /*3dd0*/  LOP3.LUT R227, R227, UR8, RZ, 0x3c, !PT ;  /* 0x00000008e3e37c12 */ /* 0x020fe2000f8e3cff */
[----:B------:R-:W-:Y:S01]  /*3de0*/  UMOV UR8, 0x1 ;  /* 0x0000000100087882 */ /* 0x000fe20000000000 */
[----:B------:R-:W-:Y:S08]  /*3df0*/  @P0 BRA `(.L_x_27) ;  /* 0xffffffec009c0947 */ /* 0x000ff0000383ffff */
.L_x_19:
[----:B------:R-:W-:-:S04]  /*3e00*/  UISETP.NE.AND UP0, UPT, UR6, URZ, UPT ;  /* 0x0000003f0600728c */ /* 0x000fc8000bf05270 */
[----:B------:R-:W-:-:S06]  /*3e10*/  USEL UR6, URZ, 0x1, !UP0 ;  /* 0x000000013f067887 */ /* 0x000fcc000c000000 */
[----:B------:R-:W-:-:S13]  /*3e20*/  ISETP.NE.AND P0, PT, RZ, UR6, PT ;  /* 0x00000006ff007c0c */ /* 0x000fda000bf05270 */
[----:B------:R-:W-:Y:S05]  /*3e30*/  @!P0 BRA `(.L_x_28) ;  /* 0x0000000c00dc8947 */ /* 0x000fea0003800000 */
[----:B------:R-:W3:Y:S04]  /*3e40*/  LDL.LU R227, [R1+0x74] ;  /* 0x0000740001e37983 */ /* 0x000ee80000300800 */
[----:B---3--:R3:W-:Y:S04]  /*3e50*/  STL [R1+0x88], R227 ;  /* 0x000088e301007387 */ /* 0x0087e80000100800 */
[----:B---3--:R-:W3:Y:S04]  /*3e60*/  LDL.LU R227, [R1+0x70] ;  /* 0x0000700001e37983 */ /* 0x008ee80000300800 */
        /* <DEDUP_REMOVED lines=55> */
[----:B---3--:R-:W3:Y:S01]  /*41e0*/  LDL.LU R227, [R1] ;  /* 0x0000000001e37983 */ /* 0x008ee20000300800 */
[----:B------:R-:W-:-:S02]  /*41f0*/  WARPGROUP.DEPBAR.LE gsb0, 0x0 ;  /* 0x00008000000079c5 */ /* 0x000fc40000010000 */
[----:B------:R-:W-:Y:S01]  /*4200*/  FADD R226, R24, R226 ;  /* 0x000000e218e27221 */ /* 0x000fe20000000000 */
        /* <DEDUP_REMOVED lines=97> */
[----:B---3--:R-:W-:-:S05]  /*4820*/  FADD R227, R122, R227 ;  /* 0x000000e37ae37221 */ /* 0x008fca0000000000 */
[----:B------:R3:W-:Y:S04]  /*4830*/  STL [R1], R227 ;  /* 0x000000e301007387 */ /* 0x0007e80000100800 */
[----:B---3--:R-:W3:Y:S02]  /*4840*/  LDL.LU R227, [R1+0xf8] ;  /* 0x0000f80001e37983 */ /* 0x008ee40000300800 */
[----:B---3--:R-:W-:-:S05]  /*4850*/  FADD R227, R123, R227 ;  /* 0x000000e37be37221 */ /* 0x008fca0000000000 */
[----:B------:R3:W-:Y:S04]  /*4860*/  STL [R1+0x4], R227 ;  /* 0x000004e301007387 */ /* 0x0007e80000100800 */
        /* <DEDUP_REMOVED lines=83> */
[----:B------:R3:W-:Y:S02]  /*4da0*/  STL [R1+0x74], R227 ;  /* 0x000074e301007387 */ /* 0x0007e40000100800 */
.L_x_28:
[----:B------:R-:W-:Y:S02]  /*4db0*/  WARPGROUP.DEPBAR.LE gsb0, 0x0 ;  /* 0x00008000000079c5 */ /* 0x000fe40000010000 */
[----:B------:R-:W4:Y:S02]  /*4dc0*/  LDC R24, c[0x0][0x28c] ;  /* 0x0000a300ff187b82 */ /* 0x000f240000000800 */
[----:B----4-:R-:W-:-:S13]  /*4dd0*/  ISETP.GE.AND P0, PT, R24, 0x1, PT ;  /* 0x000000011800780c */ /* 0x010fda0003f06270 */
[----:B------:R-:W-:Y:S05]  /*4de0*/  @!P0 BRA `(.L_x_29) ;  /* 0x0000000000408947 */ /* 0x000fea0003800000 */
[----:B------:R-:W-:-:S06]  /*4df0*/  UISETP.NE.AND UP0, UPT, UR23, 0x3, UPT ;  /* 0x000000031700788c */ /* 0x000fcc000bf05270 */
[----:B------:R-:W-:-:S13]  /*4e00*/  PLOP3.LUT P0, PT, PT, PT, UP0, 0x80, 0x0 ;  /* 0x000000000000781c */ /* 0x000fda0003f0f008 */
[----:B------:R-:W-:Y:S05]  /*4e10*/  @!P0 BRA `(.L_x_30) ;  /* 0x0000000000048947 */ /* 0x000fea0003800000 */
[----:B------:R-:W-:Y:S01]  /*4e20*/  BPT.TRAP 0x1 ;  /* 0x000000040000795c */ /* 0x000fe20000300000 */
.L_x_30:
[----:B------:R-:W-:-:S04]  /*4e30*/  UISETP.LT.AND UP0, UPT, UR12, 0x1, UPT ;  /* 0x000000010c00788c */ /* 0x000fc8000bf01270 */
[----:B------:R-:W-:Y:S02]  /*4e40*/  USEL UR6, UR12, 0x1, UP0 ;  /* 0x000000010c067887 */ /* 0x000fe40008000000 */
[----:B------:R-:W-:Y:S02]  /*4e50*/  UISETP.GT.U32.AND UP0, UPT, UR13, 0x1, UPT ;  /* 0x000000010d00788c */ /* 0x000fe4000bf04070 */
[----:B------:R-:W-:-:S04]  /*4e60*/  UIADD3 UR6, UR5, UR12, -UR6 ;  /* 0x0000000c05067290 */ /* 0x000fc8000fffe806 */
[----:B------:R-:W-:Y:S01]  /*4e70*/  USHF.L.U32 UR6, UR6, 0x3, URZ ;  /* 0x0000000306067899 */ /* 0x000fe2000800063f */
[----:B------:R-:W-:-:S03]  /*4e80*/  PLOP3.LUT P0, PT, PT, PT, UP0, 0x80, 0x0 ;  /* 0x000000000000781c */ /* 0x000fc60003f0f008 */
[----:B------:R-:W-:-:S04]  /*4e90*/  ULOP3.LUT UR6, UR6, 0x18, URZ, 0xc0, !UPT ;  /* 0x0000001806067892 */ /* 0x000fc8000f8ec03f */
[----:B------:R-:W-:-:S04]  /*4ea0*/  UIADD3 UR6, UR14, 0x20, UR6 ;  /* 0x000000200e067890 */ /* 0x000fc8000fffe006 */
[----:B------:R-:W-:-:S09]  /*4eb0*/  UPRMT UR6, URZ, 0x654, UR6 ;  /* 0x000006543f067896 */ /* 0x000fd20008000006 */
[----:B------:R-:W-:Y:S01]  /*4ec0*/  SYNCS.ARRIVE.TRANS64.RED.A1T0 RZ, [UR6], RZ ;  /* 0x000000ffffff79a7 */ /* 0x000fe20008100406 */
[----:B------:R-:W-:Y:S05]  /*4ed0*/  @P0 BRA `(.L_x_29) ;  /* 0x0000000000040947 */ /* 0x000fea0003800000 */
[----:B------:R-:W-:Y:S01]  /*4ee0*/  BPT.TRAP 0x1 ;  /* 0x000000040000795c */ /* 0x000fe20000300000 */
.L_x_29:
[----:B------:R4:W-:Y:S01]  /*4ef0*/  STL [R1+0x8c], R2 ;  /* 0x00008c0201007387 */ /* 0x0009e20000100800 */
[----:B------:R-:W0:Y:S01]  /*4f00*/  LDC R28, c[0x0][0x288] ;  /* 0x0000a200ff1c7b82 */ /* 0x000e220000000800 */
[----:B------:R-:W-:Y:S02]  /*4f10*/  ULDC UR6, c[0x0][0x284] ;  /* 0x0000a10000067ab9 */ /* 0x000fe40000000800 */
[----:B------:R1:W-:Y:S01]  /*4f20*/  STL [R1+0x88], R0 ;  /* 0x0000880001007387 */ /* 0x0003e20000100800 */
[----:B----4-:R-:W4:Y:S03]  /*4f30*/  S2R R2, SR_TID.X ;  /* 0x0000000000027919 */ /* 0x010f260000002100 */
[----:B-1----:R-:W2:Y:S04]  /*4f40*/  LDL.LU R0, [R1+0x84] ;  /* 0x0000840001007983 */ /* 0x002ea80000300800 */
[----:B---3--:R-:W3:Y:S01]  /*4f50*/  LDL.LU R227, [R1+0x80] ;  /* 0x0000800001e37983 */ /* 0x008ee20000300800 */
[----:B----4-:R-:W-:-:S02]  /*4f60*/  SHF.R.U32.HI R24, RZ, 0x2, R2 ;  /* 0x00000002ff187819 */ /* 0x010fc40000011602 */
[----:B------:R-:W-:Y:S02]  /*4f70*/  SHF.R.U32.HI R27, RZ, 0x7, R2 ;  /* 0x00000007ff1b7819 */ /* 0x000fe40000011602 */
[----:B------:R-:W-:Y:S02]  /*4f80*/  LOP3.LUT R26, R2, 0x60, RZ, 0xc0, !PT ;  /* 0x00000060021a7812 */ /* 0x000fe400078ec0ff */
[----:B------:R-:W-:Y:S02]  /*4f90*/  LOP3.LUT R25, R24, 0x7, RZ, 0xc0, !PT ;  /* 0x0000000718197812 */ /* 0x000fe400078ec0ff */
[----:B------:R-:W-:Y:S02]  /*4fa0*/  LOP3.LUT R24, R27, 0x1, RZ, 0xc0, !PT ;  /* 0x000000011b187812 */ /* 0x000fe400078ec0ff */
[----:B------:R-:W-:-:S03]  /*4fb0*/  SHF.R.U32.HI R26, RZ, 0x1, R26 ;  /* 0x00000001ff1a7819 */ /* 0x000fc6000001161a */
[----:B------:R-:W-:Y:S01]  /*4fc0*/  IMAD.SHL.U32 R30, R24, 0x40, RZ ;  /* 0x00000040181e7824 */ /* 0x000fe200078e00ff */
[----:B------:R-:W-:-:S04]  /*4fd0*/  IADD3 R27, RZ, -R26, -R25 ;  /* 0x8000001aff1b7210 */ /* 0x000fc80007ffe819 */
[----:B------:R-:W-:Y:S01]  /*4fe0*/  LOP3.LUT R25, R30, 0x40, R25, 0xe2, !PT ;  /* 0x000000401e197812 */ /* 0x000fe200078ee219 */
[----:B------:R-:W-:Y:S01]  /*4ff0*/  IMAD R29, R24, -0x40, R27 ;  /* 0xffffffc0181d7824 */ /* 0x000fe200078e021b */
[C---:B------:R-:W-:Y:S01]  /*5000*/  LOP3.LUT R24, R2.reuse, 0x3, RZ, 0xc0, !PT ;  /* 0x0000000302187812 */ /* 0x040fe200078ec0ff */
[----:B------:R-:W-:Y:S02]  /*5010*/  IMAD.SHL.U32 R27, R2, 0x2, RZ ;  /* 0x00000002021b7824 */ /* 0x000fe400078e00ff */
[----:B------:R1:W5:Y:S01]  /*5020*/  LDL.LU R2, [R1+0x8c] ;  /* 0x00008c0001027983 */ /* 0x0003620000300800 */
[C---:B--2---:R-:W-:Y:S02]  /*5030*/  IMAD.SHL.U32 R30, R0.reuse, 0x80, RZ ;  /* 0x00000080001e7824 */ /* 0x044fe400078e00ff */
[----:B------:R-:W-:Y:S02]  /*5040*/  IMAD.WIDE R32, R0, 0x80, RZ ;  /* 0x0000008000207825 */ /* 0x000fe400078e02ff */
[----:B------:R1:W5:Y:S02]  /*5050*/  LDL.LU R0, [R1+0x88] ;  /* 0x0000880001007983 */ /* 0x0003640000300800 */
[----:B---3--:R-:W-:-:S05]  /*5060*/  IMAD.SHL.U32 R35, R227, 0x100, RZ ;  /* 0x00000100e3237824 */ /* 0x008fca00078e00ff */
[----:B0-----:R-:W-:-:S04]  /*5070*/  ISETP.GE.AND P0, PT, R35, R28, PT ;  /* 0x0000001c2300720c */ /* 0x001fc80003f06270 */
[----:B------:R-:W-:Y:S01]  /*5080*/  ISETP.GE.OR P0, PT, R30, UR6, P0 ;  /* 0x000000061e007c0c */ /* 0x000fe20008706670 */
[----:B------:R-:W-:Y:S01]  /*5090*/  IMAD R24, R24, -0x2, R28 ;  /* 0xfffffffe18187824 */ /* 0x000fe200078e021c */
[----:B------:R-:W-:Y:S02]  /*50a0*/  LOP3.LUT R27, R27, 0x6, RZ, 0xc0, !PT ;  /* 0x000000061b1b7812 */ /* 0x000fe400078ec0ff */
[----:B------:R-:W-:Y:S01]  /*50b0*/  IADD3 R38, -R30, UR6, R29 ;  /* 0x000000061e267c10 */ /* 0x000fe2000fffe11d */
[----:B------:R-:W-:Y:S01]  /*50c0*/  IMAD.IADD R35, R24, 0x1, -R35 ;  /* 0x0000000118237824 */ /* 0x000fe200078e0a23 */
[----:B------:R-:W-:Y:S01]  /*50d0*/  PRMT R28, R27, 0x6540, R227 ;  /* 0x000065401b1c7816 */ /* 0x000fe200000000e3 */
[----:B------:R-:W-:Y:S01]  /*50e0*/  IMAD.MOV.U32 R34, RZ, RZ, -0x1 ;  /* 0xffffffffff227424 */ /* 0x000fe200078e00ff */
[----:B------:R-:W-:-:S05]  /*50f0*/  LOP3.LUT R39, R32, R25, R26, 0xfe, !PT ;  /* 0x0000001920277212 */ /* 0x000fca00078efe1a */
[----:B-1----:R-:W-:Y:S05]  /*5100*/  @P0 BRA `(.L_x_31) ;  /* 0x0000008c00bc0947 */ /* 0x002fea0003800000 */
[----:B------:R-:W0:Y:S01]  /*5110*/  LDC.64 R26, c[0x0][0x5c8] ;  /* 0x00017200ff1a7b82 */ /* 0x000e220000000a00 */
[----:B------:R-:W-:Y:S01]  /*5120*/  USHF.R.S32.HI UR7, URZ, 0x1f, UR22 ;  /* 0x0000001f3f077899 */ /* 0x000fe20008011416 */
[--C-:B------:R-:W-:Y:S01]  /*5130*/  SHF.R.S32.HI R29, RZ, 0x1f, R28.reuse ;  /* 0x0000001fff1d7819 */ /* 0x100fe2000001141c */
[----:B------:R-:W-:Y:S01]  /*5140*/  ULDC.64 UR8, c[0x0][0x5d0] ;  /* 0x0001740000087ab9 */ /* 0x000fe20000000a00 */
[----:B------:R-:W-:Y:S01]  /*5150*/  BSSY B0, `(.L_x_31) ;  /* 0x00008ea000007945 */ /* 0x000fe20003800000 */
[----:B------:R-:W-:Y:S02]  /*5160*/  UIMAD UR6, UR7, UR8, URZ ;  /* 0x00000008070672a4 */ /* 0x000fe4000f8e023f */
[----:B------:R-:W-:Y:S02]  /*5170*/  IMAD.U32 R25, RZ, RZ, UR8 ;  /* 0x00000008ff197e24 */ /* 0x000fe4000f8e00ff */
[----:B------:R-:W-:Y:S02]  /*5180*/  UIMAD UR6, UR22, UR9, UR6 ;  /* 0x00000009160672a4 */ /* 0x000fe4000f8e0206 */
[----:B------:R-:W-:Y:S01]  /*5190*/  IMAD.WIDE.U32 R24, R25, UR22, R28 ;  /* 0x0000001619187c25 */ /* 0x000fe2000f8e001c */
[----:B------:R-:W-:-:S03]  /*51a0*/  ULDC.64 UR8, c[0x0][0x5c0] ;  /* 0x0001700000087ab9 */ /* 0x000fc60000000a00 */
[----:B------:R-:W-:Y:S02]  /*51b0*/  VIADD R25, R25, UR6 ;  /* 0x0000000619197c36 */ /* 0x000fe40008000000 */
[-C--:B0-----:R-:W-:Y:S02]  /*51c0*/  IMAD R30, R33, R26.reuse, RZ ;  /* 0x0000001a211e7224 */ /* 0x081fe400078e02ff */
[----:B------:R-:W-:-:S04]  /*51d0*/  IMAD.WIDE.U32 R24, R39, R26, R24 ;  /* 0x0000001a27187225 */ /* 0x000fc800078e0018 */
[----:B------:R-:W-:-:S04]  /*51e0*/  IMAD R31, R39, R27, R30 ;  /* 0x0000001b271f7224 */ /* 0x000fc800078e021e */
[----:B------:R-:W-:Y:S01]  /*51f0*/  IMAD.IADD R30, R25, 0x1, R31 ;  /* 0x00000001191e7824 */ /* 0x000fe200078e021f */
[----:B------:R-:W-:Y:S02]  /*5200*/  LEA R25, P0, R26, R24, 0x3 ;  /* 0x000000181a197211 */ /* 0x000fe400078018ff */
[----:B------:R-:W-:Y:S02]  /*5210*/  IADD3 R24, P1, R24, UR8, RZ ;  /* 0x0000000818187c10 */ /* 0x000fe4000ff3e0ff */
[----:B------:R-:W-:Y:S02]  /*5220*/  LEA.HI.X R27, R26, R30, R27, 0x3, P0 ;  /* 0x0000001e1a1b7211 */ /* 0x000fe400000f1c1b */
[----:B------:R-:W-:Y:S02]  /*5230*/  FSETP.NEU.AND P0, PT, RZ, UR21, PT ;  /* 0x00000015ff007c0b */ /* 0x000fe4000bf0d000 */
[----:B------:R-:W-:Y:S02]  /*5240*/  IADD3 R26, P2, R25, UR8, RZ ;  /* 0x00000008191a7c10 */ /* 0x000fe4000ff5e0ff */
[----:B------:R-:W-:-:S02]  /*5250*/  IADD3.X R25, R30, UR9, RZ, P1, !PT ;  /* 0x000000091e197c10 */ /* 0x000fc40008ffe4ff */
[----:B------:R-:W-:-:S07]  /*5260*/  IADD3.X R27, R27, UR9, RZ, P2, !PT ;  /* 0x000000091b1b7c10 */ /* 0x000fce00097fe4ff */
[----:B------:R-:W-:Y:S05]  /*5270*/  @!P0 BRA `(.L_x_32) ;  /* 0x0000006800dc8947 */ /* 0x000fea0003800000 */
[----:B------:R-:W-:Y:S01]  /*5280*/  ULDC.64 UR8, c[0x0][0x5b8] ;  /* 0x00016e0000087ab9 */ /* 0x000fe20000000a00 */
[----:B------:R-:W-:Y:S01]  /*5290*/  ISETP.GE.AND P0, PT, R38, 0x1, PT ;  /* 0x000000012600780c */ /* 0x000fe20003f06270 */
[----:B------:R-:W-:Y:S02]  /*52a0*/  UIMAD UR6, UR7, UR8, URZ ;  /* 0x00000008070672a4 */ /* 0x000fe4000f8e023f */
[----:B------:R-:W-:Y:S01]  /*52b0*/  IMAD.U32 R31, RZ, RZ, UR8 ;  /* 0x00000008ff1f7e24 */ /* 0x000fe2000f8e00ff */
[----:B------:R-:W-:Y:S01]  /*52c0*/  BSSY B1, `(.L_x_33) ;  /* 0x0000010000017945 */ /* 0x000fe20003800000 */
[----:B------:R-:W-:Y:S01]  /*52d0*/  ISETP.LT.OR P4, PT, R35, 0x1, !P0 ;  /* 0x000000012300780c */ /* 0x000fe20004781670 */
[----:B------:R-:W-:Y:S02]  /*52e0*/  UIMAD UR6, UR22, UR9, UR6 ;  /* 0x00000009160672a4 */ /* 0x000fe4000f8e0206 */
[----:B------:R-:W-:Y:S01]  /*52f0*/  IMAD.WIDE.U32 R28, R31, UR22, R28 ;  /* 0x000000161f1c7c25 */ /* 0x000fe2000f8e001c */
[----:B------:R-:W-:-:S03]  /*5300*/  ULDC.64 UR8, c[0x0][0x5a8] ;  /* 0x00016a0000087ab9 */ /* 0x000fc60000000a00 */
[----:B------:R-:W-:Y:S02]  /*5310*/  IMAD.MOV.U32 R30, RZ, RZ, R28 ;  /* 0x000000ffff1e7224 */ /* 0x000fe400078e001c */
[----:B------:R-:W-:Y:S01]  /*5320*/  VIADD R31, R29, UR6 ;  /* 0x000000061d1f7c36 */ /* 0x000fe20008000000 */
[----:B------:R-:W-:Y:S02]  /*5330*/  ULDC.64 UR6, c[0x0][0x5b0] ;  /* 0x00016c0000067ab9 */ /* 0x000fe40000000a00 */
[----:B------:R-:W-:Y:S02]  /*5340*/  IMAD R36, R33, UR6, RZ ;  /* 0x0000000621247c24 */ /* 0x000fe4000f8e02ff */
[----:B------:R-:W-:-:S04]  /*5350*/  IMAD.WIDE.U32 R28, R39, UR6, R30 ;  /* 0x00000006271c7c25 */ /* 0x000fc8000f8e001e */
[--C-:B------:R-:W-:Y:S01]  /*5360*/  IMAD R37, R39, UR7, R36.reuse ;  /* 0x0000000727257c24 */ /* 0x100fe2000f8e0224 */
[----:B------:R-:W-:Y:S02]  /*5370*/  IADD3 R28, P1, R28, UR8, RZ ;  /* 0x000000081c1c7c10 */ /* 0x000fe4000ff3e0ff */
[----:B------:R-:W-:Y:S02]  /*5380*/  PRMT R36, RZ, 0x7610, R36 ;  /* 0x00007610ff247816 */ /* 0x000fe40000000024 */
[----:B------:R-:W-:Y:S01]  /*5390*/  IADD3.X R29, R29, UR9, R37, P1, !PT ;  /* 0x000000091d1d7c10 */ /* 0x000fe20008ffe425 */
[----:B------:R-:W-:Y:S08]  /*53a0*/  @P4 BRA `(.L_x_34) ;  /* 0x0000000000044947 */ /* 0x000ff00003800000 */
[----:B------:R0:W5:Y:S02]  /*53b0*/  LDG.E.U8 R36, desc[UR18][R28.64] ;  /* 0x000000121c247981 */ /* 0x000164000c1e1100 */
.L_x_34:
[----:B------:R-:W-:Y:S05]  /*53c0*/  BSYNC B1 ;  /* 0x0000000000017941 */ /* 0x000fea0003800000 */
.L_x_33:
[----:B-----5:R-:W-:Y:S01]  /*53d0*/  LOP3.LUT R36, R36, 0xff, RZ, 0xc0, !PT ;  /* 0x000000ff24247812 */ /* 0x020fe200078ec0ff */
[----:B------:R-:W-:Y:S01]  /*53e0*/  BSSY B1, `(.L_x_35) ;  /* 0x000000b000017945 */ /* 0x000fe20003800000 */
[----:B------:R-:W-:Y:S02]  /*53f0*/  ISETP.LT.OR P2, PT, R35, 0x2, !P0 ;  /* 0x000000022300780c */ /* 0x000fe40004741670 */
[----:B------:R-:W-:-:S05]  /*5400*/  F2FP.F16.E5M2.UNPACK_B R36, R36 ;  /* 0x00000024ff24723e */ /* 0x000fca00020004ff */
[----:B------:R-:W-:-:S05]  /*5410*/  HADD2.F32 R36, -RZ, R36.H0_H0 ;  /* 0x20000024ff247230 */ /* 0x000fca0000004100 */
[----:B------:R-:W-:Y:S01]  /*5420*/  FMUL R37, R36, UR21 ;  /* 0x0000001524257c20 */ /* 0x000fe20008400000 */
[----:B------:R-:W-:-:S03]  /*5430*/  PRMT R36, RZ, 0x7610, R36 ;  /* 0x00007610ff247816 */ /* 0x000fc60000000024 */
[----:B------:R-:W-:-:S05]  /*5440*/  FFMA R37, R226, UR20, R37 ;  /* 0x00000014e2257c23 */ /* 0x000fca0008000025 */
[----:B------:R-:W-:-:S05]  /*5450*/  F2FP.SATFINITE.E5M2.F32.PACK_AB_MERGE_C R37, RZ, R37, RZ ;  /* 0x00000025ff25723e */ /* 0x000fca00048060ff */
[----:B------:R1:W-:Y:S01]  /*5460*/  @!P4 STG.E.U8 desc[UR18][R24.64], R37 ;  /* 0x000000251800c986 */ /* 0x0003e2000c101112 */
[----:B------:R-:W-:Y:S05]  /*5470*/  @P2 BRA `(.L_x_36) ;  /* 0x0000000000042947 */ /* 0x000fea0003800000 */
[----:B------:R2:W5:Y:S02]  /*5480*/  LDG.E.U8 R36, desc[UR18][R28.64+0x1] ;  /* 0x000001121c247981 */ /* 0x000564000c1e1100 */
.L_x_36:
[----:B------:R-:W-:Y:S05]  /*5490*/  BSYNC B1 ;  /* 0x0000000000017941 */ /* 0x000fea0003800000 */
.L_x_35:
[----:B-----5:R-:W-:Y:S01]  /*54a0*/  LOP3.LUT R36, R36, 0xff, RZ, 0xc0, !PT ;  /* 0x000000ff24247812 */ /* 0x020fe200078ec0ff */
[----:B------:R-:W-:Y:S01]  /*54b0*/  BSSY B1, `(.L_x_37) ;  /* 0x0000013000017945 */ /* 0x000fe20003800000 */
[----:B-1----:R-:W-:Y:S02]  /*54c0*/  IADD3 R37, P1, R39, 0x8, RZ ;  /* 0x0000000827257810 */ /* 0x002fe40007f3e0ff */
[----:B------:R-:W-:-:S03]  /*54d0*/  F2FP.F16.E5M2.UNPACK_B R36, R36 ;  /* 0x00000024ff24723e */ /* 0x000fc600020004ff */
[----:B------:R-:W-:Y:S01]  /*54e0*/  IMAD.X R32, RZ, RZ, R33, P1 ;  /* 0x000000ffff207224 */ /* 0x000fe200008e0621 */
[----:B------:R-:W-:Y:S01]  /*54f0*/  ISETP.GE.AND P1, PT, R38, 0x9, PT ;  /* 0x000000092600780c */ /* 0x000fe20003f26270 */
[----:B------:R-:W-:Y:S02]  /*5500*/  HADD2.F32 R36, -RZ, R36.H0_H0 ;  /* 0x20000024ff247230 */ /* 0x000fe40000004100 */
[----:B------:R-:W-:Y:S01]  /*5510*/  IMAD R32, R32, UR6, RZ ;  /* 0x0000000620207c24 */ /* 0x000fe2000f8e02ff */
[----:B------:R-:W-:Y:S01]  /*5520*/  ISETP.LT.OR P5, PT, R35, 0x1, !P1 ;  /* 0x000000012300780c */ /* 0x000fe20004fa1670 */
[----:B------:R-:W-:-:S04]  /*5530*/  IMAD.WIDE.U32 R30, R37, UR6, R30 ;  /* 0x00000006251e7c25 */ /* 0x000fc8000f8e001e */
[----:B------:R-:W-:Y:S01]  /*5540*/  FMUL R36, R36, UR21 ;  /* 0x0000001524247c20 */ /* 0x000fe20008400000 */
[----:B------:R-:W-:-:S03]  /*5550*/  IMAD R37, R37, UR7, R32 ;  /* 0x0000000725257c24 */ /* 0x000fc6000f8e0220 */
[----:B------:R-:W-:Y:S01]  /*5560*/  FFMA R36, R225, UR20, R36 ;  /* 0x00000014e1247c23 */ /* 0x000fe20008000024 */
[----:B------:R-:W-:Y:S02]  /*5570*/  IADD3 R30, P4, R30, UR8, RZ ;  /* 0x000000081e1e7c10 */ /* 0x000fe4000ff9e0ff */
[----:B------:R-:W-:Y:S02]  /*5580*/  PRMT R32, RZ, 0x7610, R32 ;  /* 0x00007610ff207816 */ /* 0x000fe40000000020 */
[----:B------:R-:W-:Y:S02]  /*5590*/  F2FP.SATFINITE.E5M2.F32.PACK_AB_MERGE_C R33, RZ, R36, RZ ;  /* 0x00000024ff21723e */ /* 0x000fe400048060ff */
[----:B------:R-:W-:-:S03]  /*55a0*/  IADD3.X R31, R31, UR9, R37, P4, !PT ;  /* 0x000000091f1f7c10 */ /* 0x000fc6000a7fe425 */
[----:B------:R1:W-:Y:S01]  /*55b0*/  @!P2 STG.E.U8 desc[UR18][R24.64+0x1], R33 ;  /* 0x000001211800a986 */ /* 0x0003e2000c101112 */
[----:B------:R-:W-:Y:S05]  /*55c0*/  @P5 BRA `(.L_x_38) ;  /* 0x0000000000045947 */ /* 0x000fea0003800000 */
[----:B------:R3:W5:Y:S02]  /*55d0*/  LDG.E.U8 R32, desc[UR18][R30.64] ;  /* 0x000000121e207981 */ /* 0x000764000c1e1100 */
.L_x_38:
[----:B------:R-:W-:Y:S05]  /*55e0*/  BSYNC B1 ;  /* 0x0000000000017941 */ /* 0x000fea0003800000 */
.L_x_37:
[----:B-----5:R-:W-:Y:S01]  /*55f0*/  LOP3.LUT R32, R32, 0xff, RZ, 0xc0, !PT ;  /* 0x000000ff20207812 */ /* 0x020fe200078ec0ff */
[----:B------:R-:W-:Y:S01]  /*5600*/  BSSY B1, `(.L_x_39) ;  /* 0x000000b000017945 */ /* 0x000fe20003800000 */
[----:B------:R-:W-:Y:S02]  /*5610*/  ISETP.LT.OR P2, PT, R35, 0x2, !P1 ;  /* 0x000000022300780c */ /* 0x000fe40004f41670 */
[----:B------:R-:W-:-:S05]  /*5620*/  F2FP.F16.E5M2.UNPACK_B R32, R32 ;  /* 0x00000020ff20723e */ /* 0x000fca00020004ff */
[----:B------:R-:W-:-:S05]  /*5630*/  HADD2.F32 R32, -RZ, R32.H0_H0 ;  /* 0x20000020ff207230 */ /* 0x000fca0000004100 */
[----:B-1----:R-:W-:Y:S01]  /*5640*/  FMUL R33, R32, UR21 ;  /* 0x0000001520217c20 */ /* 0x002fe20008400000 */
[----:B------:R-:W-:-:S03]  /*5650*/  PRMT R32, RZ, 0x7610, R32 ;  /* 0x00007610ff207816 */ /* 0x000fc60000000020 */
[----:B------:R-:W-:-:S05]  /*5660*/  FFMA R33, R224, UR20, R33 ;  /* 0x00000014e0217c23 */ /* 0x000fca0008000021 */
[----:B------:R-:W-:-:S05]  /*5670*/  F2FP.SATFINITE.E5M2.F32.PACK_AB_MERGE_C R33, RZ, R33, RZ ;  /* 0x00000021ff21723e */ /* 0x000fca00048060ff */
[----:B------:R1:W-:Y:S01]  /*5680*/  @!P5 STG.E.U8 desc[UR18][R26.64], R33 ;  /* 0x000000211a00d986 */ /* 0x0003e2000c101112 */
[----:B------:R-:W-:Y:S05]  /*5690*/  @P2 BRA `(.L_x_40) ;  /* 0x0000000000042947 */ /* 0x000fea0003800000 */
[----:B------:R4:W5:Y:S02]  /*56a0*/  LDG.E.U8 R32, desc[UR18][R30.64+0x1] ;  /* 0x000001121e207981 */ /* 0x000964000c1e1100 */
.L_x_40:
[----:B------:R-:W-:Y:S05]  /*56b0*/  BSYNC B1 ;  /* 0x0000000000017941 */ /* 0x000fea0003800000 */
.L_x_39:
[----:B-----5:R-:W-:Y:S01]  /*56c0*/  LOP3.LUT R32, R32, 0xff, RZ, 0xc0, !PT ;  /* 0x000000ff20207812 */ /* 0x020fe200078ec0ff */
[----:B------:R-:W-:Y:S01]  /*56d0*/  BSSY B1, `(.L_x_41) ;  /* 0x000000b000017945 */ /* 0x000fe20003800000 */
[----:B------:R-:W-:Y:S02]  /*56e0*/  ISETP.LT.OR P4, PT, R35, 0x9, !P0 ;  /* 0x000000092300780c */ /* 0x000fe40004781670 */
[----:B------:R-:W-:-:S05]  /*56f0*/  F2FP.F16.E5M2.UNPACK_B R32, R32 ;  /* 0x00000020ff20723e */ /* 0x000fca00020004ff */
[----:B------:R-:W-:-:S05]  /*5700*/  HADD2.F32 R32, -RZ, R32.H0_H0 ;  /* 0x20000020ff207230 */ /* 0x000fca0000004100 */
[----:B------:R-:W-:-:S04]  /*5710*/  FMUL R32, R32, UR21 ;  /* 0x0000001520207c20 */ /* 0x000fc80008400000 */
[----:B------:R-:W-:-:S05]  /*5720*/  FFMA R32, R223, UR20, R32 ;  /* 0x00000014df207c23 */ /* 0x000fca0008000020 */
[----:B-1----:R-:W-:Y:S02]  /*5730*/  F2FP.SATFINITE.E5M2.F32.PACK_AB_MERGE_C R33, RZ, R32, RZ ;  /* 0x00000020ff21723e */ /* 0x002fe400048060ff */
[----:B------:R-:W-:-:S03]  /*5740*/  PRMT R32, RZ, 0x7610, R32 ;  /* 0x00007610ff207816 */ /* 0x000fc60000000020 */
[----:B------:R1:W-:Y:S01]  /*5750*/  @!P2 STG.E.U8 desc[UR18][R26.64+0x1], R33 ;  /* 0x000001211a00a986 */ /* 0x0003e2000c101112 */
[----:B------:R-:W-:Y:S05]  /*5760*/  @P4 BRA `(.L_x_42) ;  /* 0x0000000000044947 */ /* 0x000fea0003800000 */
[----:B------:R0:W5:Y:S02]  /*5770*/  LDG.E.U8 R32, desc[UR18][R28.64+0x8] ;  /* 0x000008121c207981 */ /* 0x000164000c1e1100 */
.L_x_42:
[----:B------:R-:W-:Y:S05]  /*5780*/  BSYNC B1 ;  /* 0x0000000000017941 */ /* 0x000fea0003800000 */
.L_x_41:
        /* <DEDUP_REMOVED lines=12> */
.L_x_44:
[----:B------:R-:W-:Y:S05]  /*5850*/  BSYNC B1 ;  /* 0x0000000000017941 */ /* 0x000fea0003800000 */
.L_x_43:
        /* <DEDUP_REMOVED lines=12> */
.L_x_46:
[----:B------:R-:W-:Y:S05]  /*5920*/  BSYNC B1 ;  /* 0x0000000000017941 */ /* 0x000fea0003800000 */
.L_x_45:
        /* <DEDUP_REMOVED lines=12> */
.L_x_48:
[----:B------:R-:W-:Y:S05]  /*59f0*/  BSYNC B1 ;  /* 0x0000000000017941 */ /* 0x000fea0003800000 */
.L_x_47:
        /* <DEDUP_REMOVED lines=12> */
.L_x_50:
[----:B------:R-:W-:Y:S05]  /*5ac0*/  BSYNC B1 ;  /* 0x0000000000017941 */ /* 0x000fea0003800000 */
.L_x_49:
        /* <DEDUP_REMOVED lines=12> */
.L_x_52:
[----:B------:R-:W-:Y:S05]  /*5b90*/  BSYNC B1 ;  /* 0x0000000000017941 */ /* 0x000fea0003800000 */
.L_x_51:
        /* <DEDUP_REMOVED lines=12> */
.L_x_54:
[----:B------:R-:W-:Y:S05]  /*5c60*/  BSYNC B1 ;  /* 0x0000000000017941 */ /* 0x000fea0003800000 */
.L_x_53:
        /* <DEDUP_REMOVED lines=12> */
.L_x_56:
[----:B------:R-:W-:Y:S05]  /*5d30*/  BSYNC B1 ;  /* 0x0000000000017941 */ /* 0x000fea0003800000 */
.L_x_55:
        /* <DEDUP_REMOVED lines=12> */
.L_x_58:
[----:B------:R-:W-:Y:S05]  /*5e00*/  BSYNC B1 ;  /* 0x0000000000017941 */ /* 0x000fea0003800000 */
.L_x_57:
        /* <DEDUP_REMOVED lines=12> */
.L_x_60:
[----:B------:R-:W-:Y:S05]  /*5ed0*/  BSYNC B1 ;  /* 0x0000000000017941 */ /* 0x000fea0003800000 */
.L_x_59:
        /* <DEDUP_REMOVED lines=12> */
.L_x_62:
[----:B------:R-:W-:Y:S05]  /*5fa0*/  BSYNC B1 ;  /* 0x0000000000017941 */ /* 0x000fea0003800000 */
.L_x_61:
        /* <DEDUP_REMOVED lines=12> */
.L_x_64:
[----:B------:R-:W-:Y:S05]  /*6070*/  BSYNC B1 ;  /* 0x0000000000017941 */ /* 0x000fea0003800000 */
.L_x_63:
        /* <DEDUP_REMOVED lines=12> */
.L_x_66:
[----:B------:R-:W-:Y:S05]  /*6140*/  BSYNC B1 ;  /* 0x0000000000017941 */ /* 0x000fea0003800000 */
.L_x_65:
        /* <DEDUP_REMOVED lines=12> */
.L_x_68:
[----:B------:R-:W-:Y:S05]  /*6210*/  BSYNC B1 ;  /* 0x0000000000017941 */ /* 0x000fea0003800000 */
.L_x_67:
        /* <DEDUP_REMOVED lines=12> */
.L_x_70:
[----:B------:R-:W-:Y:S05]  /*62e0*/  BSYNC B1 ;  /* 0x0000000000017941 */ /* 0x000fea0003800000 */
.L_x_69:
        /* <DEDUP_REMOVED lines=12> */
.L_x_72:
[----:B------:R-:W-:Y:S05]  /*63b0*/  BSYNC B1 ;  /* 0x0000000000017941 */ /* 0x000fea0003800000 */
.L_x_71:
        /* <DEDUP_REMOVED lines=12> */
.L_x_74:
[----:B------:R-:W-:Y:S05]  /*6480*/  BSYNC B1 ;  /* 0x0000000000017941 */ /* 0x000fea0003800000 */
.L_x_73:
        /* <DEDUP_REMOVED lines=12> */
.L_x_76:
[----:B------:R-:W-:Y:S05]  /*6550*/  BSYNC B1 ;  /* 0x0000000000017941 */ /* 0x000fea0003800000 */
.L_x_75:
        /* <DEDUP_REMOVED lines=12> */
.L_x_78:
[----:B------:R-:W-:Y:S05]  /*6620*/  BSYNC B1 ;  /* 0x0000000000017941 */ /* 0x000fea0003800000 */
.L_x_77:
        /* <DEDUP_REMOVED lines=12> */
.L_x_80:
[----:B------:R-:W-:Y:S05]  /*66f0*/  BSYNC B1 ;  /* 0x0000000000017941 */ /* 0x000fea0003800000 */
.L_x_79:
        /* <DEDUP_REMOVED lines=12> */
.L_x_82:
[----:B------:R-:W-:Y:S05]  /*67c0*/  BSYNC B1 ;  /* 0x0000000000017941 */ /* 0x000fea0003800000 */
.L_x_81:
        /* <DEDUP_REMOVED lines=12> */
.L_x_84:
[----:B------:R-:W-:Y:S05]  /*6890*/  BSYNC B1 ;  /* 0x0000000000017941 */ /* 0x000fea0003800000 */
.L_x_83:
        /* <DEDUP_REMOVED lines=12> */
.L_x_86:
[----:B------:R-:W-:Y:S05]  /*6960*/  BSYNC B1 ;  /* 0x0000000000017941 */ /* 0x000fea0003800000 */
.L_x_85:
        /* <DEDUP_REMOVED lines=12> */
.L_x_88:
[----:B------:R-:W-:Y:S05]  /*6a30*/  BSYNC B1 ;  /* 0x0000000000017941 */ /* 0x000fea0003800000 */
.L_x_87:
        /* <DEDUP_REMOVED lines=12> */
.L_x_90:
[----:B------:R-:W-:Y:S05]  /*6b00*/  BSYNC B1 ;  /* 0x0000000000017941 */ /* 0x000fea0003800000 */
.L_x_89:
        /* <DEDUP_REMOVED lines=12> */
.L_x_92:
[----:B------:R-:W-:Y:S05]  /*6bd0*/  BSYNC B1 ;  /* 0x0000000000017941 */ /* 0x000fea0003800000 */
.L_x_91:
        /* <DEDUP_REMOVED lines=12> */
.L_x_94:
[----:B------:R-:W-:Y:S05]  /*6ca0*/  BSYNC B1 ;  /* 0x0000000000017941 */ /* 0x000fea0003800000 */
.L_x_93:
        /* <DEDUP_REMOVED lines=12> */
.L_x_96:
[----:B------:R-:W-:Y:S05]  /*6d70*/  BSYNC B1 ;  /* 0x0000000000017941 */ /* 0x000fea0003800000 */
.L_x_95:
        /* <DEDUP_REMOVED lines=12> */
.L_x_98:
[----:B------:R-:W-:Y:S05]  /*6e40*/  BSYNC B1 ;  /* 0x0000000000017941 */ /* 0x000fea0003800000 */
.L_x_97:
        /* <DEDUP_REMOVED lines=12> */
.L_x_100:
[----:B------:R-:W-:Y:S05]  /*6f10*/  BSYNC B1 ;  /* 0x0000000000017941 */ /* 0x000fea0003800000 */
.L_x_99:
        /* <DEDUP_REMOVED lines=12> */
.L_x_102:
[----:B------:R-:W-:Y:S05]  /*6fe0*/  BSYNC B1 ;  /* 0x0000000000017941 */ /* 0x000fea0003800000 */
.L_x_101:
        /* <DEDUP_REMOVED lines=12> */
.L_x_104:
[----:B------:R-:W-:Y:S05]  /*70b0*/  BSYNC B1 ;  /* 0x0000000000017941 */ /* 0x000fea0003800000 */
.L_x_103:
        /* <DEDUP_REMOVED lines=12> */
.L_x_106:
[----:B------:R-:W-:Y:S05]  /*7180*/  BSYNC B1 ;  /* 0x0000000000017941 */ /* 0x000fea0003800000 */
.L_x_105:
        /* <DEDUP_REMOVED lines=12> */
.L_x_108:
[----:B------:R-:W-:Y:S05]  /*7250*/  BSYNC B1 ;  /* 0x0000000000017941 */ /* 0x000fea0003800000 */
.L_x_107:
        /* <DEDUP_REMOVED lines=12> */
.L_x_110:
[----:B------:R-:W-:Y:S05]  /*7320*/  BSYNC B1 ;  /* 0x0000000000017941 */ /* 0x000fea0003800000 */
.L_x_109:
        /* <DEDUP_REMOVED lines=12> */
.L_x_112:
[----:B------:R-:W-:Y:S05]  /*73f0*/  BSYNC B1 ;  /* 0x0000000000017941 */ /* 0x000fea0003800000 */
.L_x_111:
        /* <DEDUP_REMOVED lines=12> */
.L_x_114:
[----:B------:R-:W-:Y:S05]  /*74c0*/  BSYNC B1 ;  /* 0x0000000000017941 */ /* 0x000fea0003800000 */
.L_x_113:
        /* <DEDUP_REMOVED lines=12> */
.L_x_116:
[----:B------:R-:W-:Y:S05]  /*7590*/  BSYNC B1 ;  /* 0x0000000000017941 */ /* 0x000fea0003800000 */
.L_x_115:
        /* <DEDUP_REMOVED lines=12> */
.L_x_118:
[----:B------:R-:W-:Y:S05]  /*7660*/  BSYNC B1 ;  /* 0x0000000000017941 */ /* 0x000fea0003800000 */
.L_x_117:
        /* <DEDUP_REMOVED lines=12> */
.L_x_120:
[----:B------:R-:W-:Y:S05]  /*7730*/  BSYNC B1 ;  /* 0x0000000000017941 */ /* 0x000fea0003800000 */
.L_x_119:
        /* <DEDUP_REMOVED lines=12> */
.L_x_122:
[----:B------:R-:W-:Y:S05]  /*7800*/  BSYNC B1 ;  /* 0x0000000000017941 */ /* 0x000fea0003800000 */
.L_x_121:
        /* <DEDUP_REMOVED lines=12> */
.L_x_124:
[----:B------:R-:W-:Y:S05]  /*78d0*/  BSYNC B1 ;  /* 0x0000000000017941 */ /* 0x000fea0003800000 */
.L_x_123:
        /* <DEDUP_REMOVED lines=12> */
.L_x_126:
[----:B------:R-:W-:Y:S05]  /*79a0*/  BSYNC B1 ;  /* 0x0000000000017941 */ /* 0x000fea0003800000 */
.L_x_125:
        /* <DEDUP_REMOVED lines=12> */
.L_x_128:
[----:B------:R-:W-:Y:S05]  /*7a70*/  BSYNC B1 ;  /* 0x0000000000017941 */ /* 0x000fea0003800000 */
.L_x_127:
        /* <DEDUP_REMOVED lines=12> */
.L_x_130:
[----:B------:R-:W-:Y:S05]  /*7b40*/  BSYNC B1 ;  /* 0x0000000000017941 */ /* 0x000fea0003800000 */
.L_x_129:
        /* <DEDUP_REMOVED lines=12> */
.L_x_132:
[----:B------:R-:W-:Y:S05]  /*7c10*/  BSYNC B1 ;  /* 0x0000000000017941 */ /* 0x000fea0003800000 */
.L_x_131:
        /* <DEDUP_REMOVED lines=12> */
.L_x_134:
[----:B------:R-:W-:Y:S05]  /*7ce0*/  BSYNC B1 ;  /* 0x0000000000017941 */ /* 0x000fea0003800000 */
.L_x_133:
        /* <DEDUP_REMOVED lines=12> */
.L_x_136:
[----:B------:R-:W-:Y:S05]  /*7db0*/  BSYNC B1 ;  /* 0x0000000000017941 */ /* 0x000fea0003800000 */
.L_x_135:
        /* <DEDUP_REMOVED lines=12> */
.L_x_138:
[----:B------:R-:W-:Y:S05]  /*7e80*/  BSYNC B1 ;  /* 0x0000000000017941 */ /* 0x000fea0003800000 */
.L_x_137:
        /* <DEDUP_REMOVED lines=12> */
.L_x_140:
[----:B------:R-:W-:Y:S05]  /*7f50*/  BSYNC B1 ;  /* 0x0000000000017941 */ /* 0x000fea0003800000 */
.L_x_139:
        /* <DEDUP_REMOVED lines=12> */
.L_x_142:
[----:B------:R-:W-:Y:S05]  /*8020*/  BSYNC B1 ;  /* 0x0000000000017941 */ /* 0x000fea0003800000 */
.L_x_141:
        /* <DEDUP_REMOVED lines=12> */
.L_x_144:
[----:B------:R-:W-:Y:S05]  /*80f0*/  BSYNC B1 ;  /* 0x0000000000017941 */ /* 0x000fea0003800000 */
.L_x_143:
        /* <DEDUP_REMOVED lines=12> */
.L_x_146:
[----:B------:R-:W-:Y:S05]  /*81c0*/  BSYNC B1 ;  /* 0x0000000000017941 */ /* 0x000fea0003800000 */
.L_x_145:
        /* <DEDUP_REMOVED lines=12> */
.L_x_148:
[----:B------:R-:W-:Y:S05]  /*8290*/  BSYNC B1 ;  /* 0x0000000000017941 */ /* 0x000fea0003800000 */
.L_x_147:
        /* <DEDUP_REMOVED lines=12> */
.L_x_150:
[----:B------:R-:W-:Y:S05]  /*8360*/  BSYNC B1 ;  /* 0x0000000000017941 */ /* 0x000fea0003800000 */
.L_x_149:
        /* <DEDUP_REMOVED lines=12> */
.L_x_152:
[----:B------:R-:W-:Y:S05]  /*8430*/  BSYNC B1 ;  /* 0x0000000000017941 */ /* 0x000fea0003800000 */
.L_x_151:
        /* <DEDUP_REMOVED lines=12> */
.L_x_154:
[----:B------:R-:W-:Y:S05]  /*8500*/  BSYNC B1 ;  /* 0x0000000000017941 */ /* 0x000fea0003800000 */
.L_x_153:
        /* <DEDUP_REMOVED lines=12> */
.L_x_156:
[----:B------:R-:W-:Y:S05]  /*85d0*/  BSYNC B1 ;  /* 0x0000000000017941 */ /* 0x000fea0003800000 */
.L_x_155:
        /* <DEDUP_REMOVED lines=12> */
.L_x_158:
[----:B------:R-:W-:Y:S05]  /*86a0*/  BSYNC B1 ;  /* 0x0000000000017941 */ /* 0x000fea0003800000 */
.L_x_157:
        /* <DEDUP_REMOVED lines=12> */
.L_x_160:
[----:B------:R-:W-:Y:S05]  /*8770*/  BSYNC B1 ;  /* 0x0000000000017941 */ /* 0x000fea0003800000 */
.L_x_159:
        /* <DEDUP_REMOVED lines=12> */
.L_x_162:
[----:B------:R-:W-:Y:S05]  /*8840*/  BSYNC B1 ;  /* 0x0000000000017941 */ /* 0x000fea0003800000 */
.L_x_161:
        /* <DEDUP_REMOVED lines=12> */
.L_x_164:
[----:B------:R-:W-:Y:S05]  /*8910*/  BSYNC B1 ;  /* 0x0000000000017941 */ /* 0x000fea0003800000 */
.L_x_163:
        /* <DEDUP_REMOVED lines=12> */
.L_x_166:
[----:B------:R-:W-:Y:S05]  /*89e0*/  BSYNC B1 ;  /* 0x0000000000017941 */ /* 0x000fea0003800000 */
.L_x_165:
        /* <DEDUP_REMOVED lines=12> */
.L_x_168:
[----:B------:R-:W-:Y:S05]  /*8ab0*/  BSYNC B1 ;  /* 0x0000000000017941 */ /* 0x000fea0003800000 */
.L_x_167:
        /* <DEDUP_REMOVED lines=12> */
.L_x_170:
[----:B------:R-:W-:Y:S05]  /*8b80*/  BSYNC B1 ;  /* 0x0000000000017941 */ /* 0x000fea0003800000 */
.L_x_169:
        /* <DEDUP_REMOVED lines=12> */
.L_x_172:
[----:B------:R-:W-:Y:S05]  /*8c50*/  BSYNC B1 ;  /* 0x0000000000017941 */ /* 0x000fea0003800000 */
.L_x_171:
        /* <DEDUP_REMOVED lines=12> */
.L_x_174:
[----:B------:R-:W-:Y:S05]  /*8d20*/  BSYNC B1 ;  /* 0x0000000000017941 */ /* 0x000fea0003800000 */
.L_x_173:
        /* <DEDUP_REMOVED lines=12> */
.L_x_176:
[----:B------:R-:W-:Y:S05]  /*8df0*/  BSYNC B1 ;  /* 0x0000000000017941 */ /* 0x000fea0003800000 */
.L_x_175:
        /* <DEDUP_REMOVED lines=12> */
.L_x_178:
[----:B------:R-:W-:Y:S05]  /*8ec0*/  BSYNC B1 ;  /* 0x0000000000017941 */ /* 0x000fea0003800000 */
.L_x_177:
        /* <DEDUP_REMOVED lines=12> */
.L_x_180:
[----:B------:R-:W-:Y:S05]  /*8f90*/  BSYNC B1 ;  /* 0x0000000000017941 */ /* 0x000fea0003800000 */
.L_x_179:
        /* <DEDUP_REMOVED lines=12> */
.L_x_182:
[----:B------:R-:W-:Y:S05]  /*9060*/  BSYNC B1 ;  /* 0x0000000000017941 */ /* 0x000fea0003800000 */
.L_x_181:
        /* <DEDUP_REMOVED lines=12> */
.L_x_184:
[----:B------:R-:W-:Y:S05]  /*9130*/  BSYNC B1 ;  /* 0x0000000000017941 */ /* 0x000fea0003800000 */
.L_x_183:
[----:B-----5:R-:W-:Y:S01]  /*9140*/  LOP3.LUT R32, R32, 0xff, RZ, 0xc0, !PT ;  /* 0x000000ff20207812 */ /* 0x020fe200078ec0ff */
[----:B------:R-:W-:Y:S01]  /*9150*/  BSSY B1, `(.L_x_185) ;  /* 0x000000b000017945 */ /* 0x000fe20003800000 */
[----:B------:R-:W-:Y:S02]  /*9160*/  ISETP.LT.OR P4, PT, R35, 0x99, !P0 ;  /* 0x000000992300780c */ /* 0x000fe40004781670 */
[----:B------:R-:W-:-:S05]  /*9170*/  F2FP.F16.E5M2.UNPACK_B R32, R32 ;  /* 0x00000020ff20723e */ /* 0x000fca00020004ff */
[----:B------:R-:W-:-:S05]  /*9180*/  HADD2.F32 R32, -RZ, R32.H0_H0 ;  /* 0x20000020ff207230 */ /* 0x000fca0000004100 */
[----:B------:R-:W-:-:S04]  /*9190*/  FMUL R32, R32, UR21 ;  /* 0x0000001520207c20 */ /* 0x000fc80008400000 */
[----:B------:R-:W-:Y:S01]  /*91a0*/  FFMA R32, R23, UR20, R32 ;  /* 0x0000001417207c23 */ /* 0x000fe20008000020 */
[----:B------:R-:W-:-:S04]  /*91b0*/  PRMT R23, RZ, 0x7610, R23 ;  /* 0x00007610ff177816 */ /* 0x000fc80000000017 */
[----:B-1----:R-:W-:-:S05]  /*91c0*/  F2FP.SATFINITE.E5M2.F32.PACK_AB_MERGE_C R33, RZ, R32, RZ ;  /* 0x00000020ff21723e */ /* 0x002fca00048060ff */
[----:B------:R1:W-:Y:S01]  /*91d0*/  @!P2 STG.E.U8 desc[UR18][R26.64+0x91], R33 ;  /* 0x000091211a00a986 */ /* 0x0003e2000c101112 */
[----:B------:R-:W-:Y:S05]  /*91e0*/  @P4 BRA `(.L_x_186) ;  /* 0x0000000000044947 */ /* 0x000fea0003800000 */
[----:B------:R0:W5:Y:S02]  /*91f0*/  LDG.E.U8 R23, desc[UR18][R28.64+0x98] ;  /* 0x000098121c177981 */ /* 0x000164000c1e1100 */
.L_x_186:
[----:B------:R-:W-:Y:S05]  /*9200*/  BSYNC B1 ;  /* 0x0000000000017941 */ /* 0x000fea0003800000 */
.L_x_185:
        /* <DEDUP_REMOVED lines=8> */
[----:B------:R-:W-:-:S05]  /*9290*/  F2FP.SATFINITE.E5M2.F32.PACK_AB_MERGE_C R23, RZ, R23, RZ ;  /* 0x00000017ff17723e */ /* 0x000fca00048060ff */
[----:B------:R0:W-:Y:S01]  /*92a0*/  @!P4 STG.E.U8 desc[UR18][R24.64+0x98], R23 ;  /* 0x000098171800c986 */ /* 0x0001e2000c101112 */
[----:B------:R-:W-:Y:S05]  /*92b0*/  @P2 BRA `(.L_x_188) ;  /* 0x0000000000042947 */ /* 0x000fea0003800000 */
[----:B------:R0:W5:Y:S02]  /*92c0*/  LDG.E.U8 R22, desc[UR18][R28.64+0x99] ;  /* 0x000099121c167981 */ /* 0x000164000c1e1100 */
.L_x_188:
[----:B------:R-:W-:Y:S05]  /*92d0*/  BSYNC B1 ;  /* 0x0000000000017941 */ /* 0x000fea0003800000 */
.L_x_187:
        /* <DEDUP_REMOVED lines=8> */
[----:B0-----:R-:W-:-:S05]  /*9360*/  F2FP.SATFINITE.E5M2.F32.PACK_AB_MERGE_C R23, RZ, R22, RZ ;  /* 0x00000016ff17723e */ /* 0x001fca00048060ff */
[----:B------:R0:W-:Y:S01]  /*9370*/  @!P2 STG.E.U8 desc[UR18][R24.64+0x99], R23 ;  /* 0x000099171800a986 */ /* 0x0001e2000c101112 */
[----:B------:R-:W-:Y:S05]  /*9380*/  @P4 BRA `(.L_x_190) ;  /* 0x0000000000044947 */ /* 0x000fea0003800000 */
[----:B------:R0:W5:Y:S02]  /*9390*/  LDG.E.U8 R21, desc[UR18][R30.64+0x98] ;  /* 0x000098121e157981 */ /* 0x000164000c1e1100 */
.L_x_190:
[----:B------:R-:W-:Y:S05]  /*93a0*/  BSYNC B1 ;  /* 0x0000000000017941 */ /* 0x000fea0003800000 */
.L_x_189:
        /* <DEDUP_REMOVED lines=12> */
.L_x_192:
[----:B------:R-:W-:Y:S05]  /*9470*/  BSYNC B1 ;  /* 0x0000000000017941 */ /* 0x000fea0003800000 */
.L_x_191:
        /* <DEDUP_REMOVED lines=12> */
.L_x_194:
[----:B------:R-:W-:Y:S05]  /*9540*/  BSYNC B1 ;  /* 0x0000000000017941 */ /* 0x000fea0003800000 */
.L_x_193:
        /* <DEDUP_REMOVED lines=12> */
.L_x_196:
[----:B------:R-:W-:Y:S05]  /*9610*/  BSYNC B1 ;  /* 0x0000000000017941 */ /* 0x000fea0003800000 */
.L_x_195:
        /* <DEDUP_REMOVED lines=12> */
.L_x_198:
[----:B------:R-:W-:Y:S05]  /*96e0*/  BSYNC B1 ;  /* 0x0000000000017941 */ /* 0x000fea0003800000 */
.L_x_197:
        /* <DEDUP_REMOVED lines=12> */
.L_x_200:
[----:B------:R-:W-:Y:S05]  /*97b0*/  BSYNC B1 ;  /* 0x0000000000017941 */ /* 0x000fea0003800000 */
.L_x_199:
        /* <DEDUP_REMOVED lines=12> */
.L_x_202:
[----:B------:R-:W-:Y:S05]  /*9880*/  BSYNC B1 ;  /* 0x0000000000017941 */ /* 0x000fea0003800000 */
.L_x_201:
        /* <DEDUP_REMOVED lines=12> */
.L_x_204:
[----:B------:R-:W-:Y:S05]  /*9950*/  BSYNC B1 ;  /* 0x0000000000017941 */ /* 0x000fea0003800000 */
.L_x_203:
        /* <DEDUP_REMOVED lines=12> */
.L_x_206:
[----:B------:R-:W-:Y:S05]  /*9a20*/  BSYNC B1 ;  /* 0x0000000000017941 */ /* 0x000fea0003800000 */
.L_x_205:
        /* <DEDUP_REMOVED lines=12> */
.L_x_208:
[----:B------:R-:W-:Y:S05]  /*9af0*/  BSYNC B1 ;  /* 0x0000000000017941 */ /* 0x000fea0003800000 */
.L_x_207:
        /* <DEDUP_REMOVED lines=12> */
.L_x_210:
[----:B------:R-:W-:Y:S05]  /*9bc0*/  BSYNC B1 ;  /* 0x0000000000017941 */ /* 0x000fea0003800000 */
.L_x_209:
        /* <DEDUP_REMOVED lines=12> */
.L_x_212:
[----:B------:R-:W-:Y:S05]  /*9c90*/  BSYNC B1 ;  /* 0x0000000000017941 */ /* 0x000fea0003800000 */
.L_x_211:
        /* <DEDUP_REMOVED lines=12> */
.L_x_214:
[----:B------:R-:W-:Y:S05]  /*9d60*/  BSYNC B1 ;  /* 0x0000000000017941 */ /* 0x000fea0003800000 */
.L_x_213:
        /* <DEDUP_REMOVED lines=12> */
.L_x_216:
[----:B------:R-:W-:Y:S05]  /*9e30*/  BSYNC B1 ;  /* 0x0000000000017941 */ /* 0x000fea0003800000 */
.L_x_215:
        /* <DEDUP_REMOVED lines=12> */
.L_x_218:
[----:B------:R-:W-:Y:S05]  /*9f00*/  BSYNC B1 ;  /* 0x0000000000017941 */ /* 0x000fea0003800000 */
.L_x_217:
        /* <DEDUP_REMOVED lines=12> */
.L_x_220:
[----:B------:R-:W-:Y:S05]  /*9fd0*/  BSYNC B1 ;  /* 0x0000000000017941 */ /* 0x000fea0003800000 */
.L_x_219:
        /* <DEDUP_REMOVED lines=12> */
.L_x_222:
[----:B------:R-:W-:Y:S05]  /*a0a0*/  BSYNC B1 ;  /* 0x0000000000017941 */ /* 0x000fea0003800000 */
.L_x_221:
        /* <DEDUP_REMOVED lines=12> */
.L_x_224:
[----:B------:R-:W-:Y:S05]  /*a170*/  BSYNC B1 ;  /* 0x0000000000017941 */ /* 0x000fea0003800000 */
.L_x_223:
        /* <DEDUP_REMOVED lines=12> */
.L_x_226:
[----:B------:R-:W-:Y:S05]  /*a240*/  BSYNC B1 ;  /* 0x0000000000017941 */ /* 0x000fea0003800000 */
.L_x_225:
        /* <DEDUP_REMOVED lines=12> */
.L_x_228:
[----:B------:R-:W-:Y:S05]  /*a310*/  BSYNC B1 ;  /* 0x0000000000017941 */ /* 0x000fea0003800000 */
.L_x_227:
[----:B-----5:R-:W-:Y:S01]  /*a320*/  LOP3.LUT R2, R2, 0xff, RZ, 0xc0, !PT ;  /* 0x000000ff02027812 */ /* 0x020fe200078ec0ff */
[----:B------:R-:W-:Y:S01]  /*a330*/  BSSY B1, `(.L_x_229) ;  /* 0x000000b000017945 */ /* 0x000fe20003800000 */
[----:B------:R-:W-:Y:S02]  /*a340*/  ISETP.LT.OR P4, PT, R35, 0xc1, !P1 ;  /* 0x000000c12300780c */ /* 0x000fe40004f81670 */
[----:B------:R-:W-:-:S05]  /*a350*/  F2FP.F16.E5M2.UNPACK_B R2, R2 ;  /* 0x00000002ff02723e */ /* 0x000fca00020004ff */
[----:B------:R-:W-:-:S05]  /*a360*/  HADD2.F32 R2, -RZ, R2.H0_H0 ;  /* 0x20000002ff027230 */ /* 0x000fca0000004100 */
[----:B0-----:R-:W-:-:S04]  /*a370*/  FMUL R3, R2, UR21 ;  /* 0x0000001502037c20 */ /* 0x001fc80008400000 */
[----:B------:R-:W-:Y:S01]  /*a380*/  FFMA R3, R0, UR20, R3 ;  /* 0x0000001400037c23 */ /* 0x000fe20008000003 */
[----:B------:R-:W-:-:S04]  /*a390*/  PRMT R0, RZ, 0x7610, R0 ;  /* 0x00007610ff007816 */ /* 0x000fc80000000000 */
[----:B------:R-:W-:-:S05]  /*a3a0*/  F2FP.SATFINITE.E5M2.F32.PACK_AB_MERGE_C R3, RZ, R3, RZ ;  /* 0x00000003ff03723e */ /* 0x000fca00048060ff */
[----:B------:R0:W-:Y:S01]  /*a3b0*/  @!P2 STG.E.U8 desc[UR18][R24.64+0xc1], R3 ;  /* 0x0000c1031800a986 */ /* 0x0001e2000c101112 */
[----:B------:R-:W-:Y:S05]  /*a3c0*/  @P4 BRA `(.L_x_230) ;  /* 0x0000000000044947 */ /* 0x000fea0003800000 */
[----:B------:R0:W5:Y:S02]  /*a3d0*/  LDG.E.U8 R0, desc[UR18][R30.64+0xc0] ;  /* 0x0000c0121e007981 */ /* 0x000164000c1e1100 */
.L_x_230:
[----:B------:R-:W-:Y:S05]  /*a3e0*/  BSYNC B1 ;  /* 0x0000000000017941 */ /* 0x000fea0003800000 */
.L_x_229:
[----:B------:R-:W2:Y:S01]  /*a3f0*/  LDL.LU R2, [R1] ;  /* 0x0000000001027983 */ /* 0x000ea20000300800 */
[----:B-----5:R-:W-:Y:S01]  /*a400*/  LOP3.LUT R0, R0, 0xff, RZ, 0xc0, !PT ;  /* 0x000000ff00007812 */ /* 0x020fe200078ec0ff */
[----:B------:R-:W-:Y:S01]  /*a410*/  BSSY B1, `(.L_x_231) ;  /* 0x000000b000017945 */ /* 0x000fe20003800000 */
[----:B------:R-:W-:Y:S02]  /*a420*/  ISETP.LT.OR P2, PT, R35, 0xc2, !P1 ;  /* 0x000000c22300780c */ /* 0x000fe40004f41670 */
[----:B------:R-:W-:-:S05]  /*a430*/  F2FP.F16.E5M2.UNPACK_B R0, R0 ;  /* 0x00000000ff00723e */ /* 0x000fca00020004ff */
[----:B------:R-:W-:-:S05]  /*a440*/  HADD2.F32 R0, -RZ, R0.H0_H0 ;  /* 0x20000000ff007230 */ /* 0x000fca0000004100 */
[----:B------:R-:W-:-:S04]  /*a450*/  FMUL R0, R0, UR21 ;  /* 0x0000001500007c20 */ /* 0x000fc80008400000 */
[----:B--2---:R-:W-:-:S05]  /*a460*/  FFMA R0, R2, UR20, R0 ;  /* 0x0000001402007c23 */ /* 0x004fca0008000000 */
[----:B0-----:R-:W-:Y:S02]  /*a470*/  F2FP.SATFINITE.E5M2.F32.PACK_AB_MERGE_C R3, RZ, R0, RZ ;  /* 0x00000000ff03723e */ /* 0x001fe400048060ff */
[----:B------:R-:W-:-:S03]  /*a480*/  PRMT R0, RZ, 0x7610, R0 ;  /* 0x00007610ff007816 */ /* 0x000fc60000000000 */
[----:B------:R0:W-:Y:S01]  /*a490*/  @!P4 STG.E.U8 desc[UR18][R26.64+0xc0], R3 ;  /* 0x0000c0031a00c986 */ /* 0x0001e2000c101112 */
[----:B------:R-:W-:Y:S05]  /*a4a0*/  @P2 BRA `(.L_x_232) ;  /* 0x0000000000042947 */ /* 0x000fea0003800000 */
[----:B------:R2:W5:Y:S02]  /*a4b0*/  LDG.E.U8 R0, desc[UR18][R30.64+0xc1] ;  /* 0x0000c1121e007981 */ /* 0x000564000c1e1100 */
.L_x_232:
[----:B------:R-:W-:Y:S05]  /*a4c0*/  BSYNC B1 ;  /* 0x0000000000017941 */ /* 0x000fea0003800000 */
.L_x_231:
[----:B------:R-:W3:Y:S01]  /*a4d0*/  LDL.LU R2, [R1+0x4] ;  /* 0x0000040001027983 */ /* 0x000ee20000300800 */
[----:B-----5:R-:W-:Y:S01]  /*a4e0*/  LOP3.LUT R0, R0, 0xff, RZ, 0xc0, !PT ;  /* 0x000000ff00007812 */ /* 0x020fe200078ec0ff */
[----:B------:R-:W-:Y:S01]  /*a4f0*/  BSSY B1, `(.L_x_233) ;  /* 0x000000b000017945 */ /* 0x000fe20003800000 */
[----:B------:R-:W-:Y:S02]  /*a500*/  ISETP.LT.OR P4, PT, R35, 0xc9, !P0 ;  /* 0x000000c92300780c */ /* 0x000fe40004781670 */
[----:B------:R-:W-:-:S05]  /*a510*/  F2FP.F16.E5M2.UNPACK_B R0, R0 ;  /* 0x00000000ff00723e */ /* 0x000fca00020004ff */
[----:B------:R-:W-:-:S05]  /*a520*/  HADD2.F32 R0, -RZ, R0.H0_H0 ;  /* 0x20000000ff007230 */ /* 0x000fca0000004100 */
[----:B------:R-:W-:-:S04]  /*a530*/  FMUL R0, R0, UR21 ;  /* 0x0000001500007c20 */ /* 0x000fc80008400000 */
[----:B---3--:R-:W-:-:S05]  /*a540*/  FFMA R0, R2, UR20, R0 ;  /* 0x0000001402007c23 */ /* 0x008fca0008000000 */
[----:B0-----:R-:W-:Y:S02]  /*a550*/  F2FP.SATFINITE.E5M2.F32.PACK_AB_MERGE_C R3, RZ, R0, RZ ;  /* 0x00000000ff03723e */ /* 0x001fe400048060ff */
[----:B------:R-:W-:-:S03]  /*a560*/  PRMT R0, RZ, 0x7610, R0 ;  /* 0x00007610ff007816 */ /* 0x000fc60000000000 */
[----:B------:R0:W-:Y:S01]  /*a570*/  @!P2 STG.E.U8 desc[UR18][R26.64+0xc1], R3 ;  /* 0x0000c1031a00a986 */ /* 0x0001e2000c101112 */
[----:B------:R-:W-:Y:S05]  /*a580*/  @P4 BRA `(.L_x_234) ;  /* 0x0000000000044947 */ /* 0x000fea0003800000 */
[----:B------:R3:W5:Y:S02]  /*a590*/  LDG.E.U8 R0, desc[UR18][R28.64+0xc8] ;  /* 0x0000c8121c007981 */ /* 0x000764000c1e1100 */
.L_x_234:
[----:B------:R-:W-:Y:S05]  /*a5a0*/  BSYNC B1 ;  /* 0x0000000000017941 */ /* 0x000fea0003800000 */
.L_x_233:
[----:B------:R-:W2:Y:S01]  /*a5b0*/  LDL.LU R2, [R1+0x8] ;  /* 0x0000080001027983 */ /* 0x000ea20000300800 */
        /* <DEDUP_REMOVED lines=12> */
.L_x_236:
[----:B------:R-:W-:Y:S05]  /*a680*/  BSYNC B1 ;  /* 0x0000000000017941 */ /* 0x000fea0003800000 */
.L_x_235:
        /* <DEDUP_REMOVED lines=13> */
.L_x_238:
[----:B------:R-:W-:Y:S05]  /*a760*/  BSYNC B1 ;  /* 0x0000000000017941 */ /* 0x000fea0003800000 */
.L_x_237:
        /* <DEDUP_REMOVED lines=13> */
.L_x_240:
[----:B------:R-:W-:Y:S05]  /*a840*/  BSYNC B1 ;  /* 0x0000000000017941 */ /* 0x000fea0003800000 */
.L_x_239:
        /* <DEDUP_REMOVED lines=13> */
.L_x_242:
[----:B------:R-:W-:Y:S05]  /*a920*/  BSYNC B1 ;  /* 0x0000000000017941 */ /* 0x000fea0003800000 */
.L_x_241:
        /* <DEDUP_REMOVED lines=13> */
.L_x_244:
[----:B------:R-:W-:Y:S05]  /*aa00*/  BSYNC B1 ;  /* 0x0000000000017941 */ /* 0x000fea0003800000 */
.L_x_243:
        /* <DEDUP_REMOVED lines=13> */
.L_x_246:
[----:B------:R-:W-:Y:S05]  /*aae0*/  BSYNC B1 ;  /* 0x0000000000017941 */ /* 0x000fea0003800000 */
.L_x_245:
        /* <DEDUP_REMOVED lines=13> */
.L_x_248:
[----:B------:R-:W-:Y:S05]  /*abc0*/  BSYNC B1 ;  /* 0x0000000000017941 */ /* 0x000fea0003800000 */
.L_x_247:
        /* <DEDUP_REMOVED lines=13> */
.L_x_250:
[----:B------:R-:W-:Y:S05]  /*aca0*/  BSYNC B1 ;  /* 0x0000000000017941 */ /* 0x000fea0003800000 */
.L_x_249:
        /* <DEDUP_REMOVED lines=13> */
.L_x_252:
[----:B------:R-:W-:Y:S05]  /*ad80*/  BSYNC B1 ;  /* 0x0000000000017941 */ /* 0x000fea0003800000 */
.L_x_251:
        /* <DEDUP_REMOVED lines=13> */
.L_x_254:
[----:B------:R-:W-:Y:S05]  /*ae60*/  BSYNC B1 ;  /* 0x0000000000017941 */ /* 0x000fea0003800000 */
.L_x_253:
        /* <DEDUP_REMOVED lines=13> */
.L_x_256:
[----:B------:R-:W-:Y:S05]  /*af40*/  BSYNC B1 ;  /* 0x0000000000017941 */ /* 0x000fea0003800000 */
.L_x_255:
        /* <DEDUP_REMOVED lines=13> */
.L_x_258:
[----:B------:R-:W-:Y:S05]  /*b020*/  BSYNC B1 ;  /* 0x0000000000017941 */ /* 0x000fea0003800000 */
.L_x_257:
        /* <DEDUP_REMOVED lines=13> */
.L_x_260:
[----:B------:R-:W-:Y:S05]  /*b100*/  BSYNC B1 ;  /* 0x0000000000017941 */ /* 0x000fea0003800000 */
.L_x_259:
        /* <DEDUP_REMOVED lines=13> */
.L_x_262:
[----:B------:R-:W-:Y:S05]  /*b1e0*/  BSYNC B1 ;  /* 0x0000000000017941 */ /* 0x000fea0003800000 */
.L_x_261:
        /* <DEDUP_REMOVED lines=13> */
.L_x_264:
[----:B------:R-:W-:Y:S05]  /*b2c0*/  BSYNC B1 ;  /* 0x0000000000017941 */ /* 0x000fea0003800000 */
.L_x_263:
        /* <DEDUP_REMOVED lines=13> */
.L_x_266:
[----:B------:R-:W-:Y:S05]  /*b3a0*/  BSYNC B1 ;  /* 0x0000000000017941 */ /* 0x000fea0003800000 */
.L_x_265:
        /* <DEDUP_REMOVED lines=13> */
.L_x_268:
[----:B------:R-:W-:Y:S05]  /*b480*/  BSYNC B1 ;  /* 0x0000000000017941 */ /* 0x000fea0003800000 */
.L_x_267:
        /* <DEDUP_REMOVED lines=13> */
.L_x_270:
[----:B------:R-:W-:Y:S05]  /*b560*/  BSYNC B1 ;  /* 0x0000000000017941 */ /* 0x000fea0003800000 */
.L_x_269:
        /* <DEDUP_REMOVED lines=13> */
.L_x_272:
[----:B------:R-:W-:Y:S05]  /*b640*/  BSYNC B1 ;  /* 0x0000000000017941 */ /* 0x000fea0003800000 */
.L_x_271:
        /* <DEDUP_REMOVED lines=13> */
.L_x_274:
[----:B------:R-:W-:Y:S05]  /*b720*/  BSYNC B1 ;  /* 0x0000000000017941 */ /* 0x000fea0003800000 */
.L_x_273:
        /* <DEDUP_REMOVED lines=13> */
.L_x_276:
[----:B------:R-:W-:Y:S05]  /*b800*/  BSYNC B1 ;  /* 0x0000000000017941 */ /* 0x000fea0003800000 */
.L_x_275:
        /* <DEDUP_REMOVED lines=13> */
.L_x_278:
[----:B------:R-:W-:Y:S05]  /*b8e0*/  BSYNC B1 ;  /* 0x0000000000017941 */ /* 0x000fea0003800000 */
.L_x_277:
        /* <DEDUP_REMOVED lines=13> */
.L_x_280:
[----:B------:R-:W-:Y:S05]  /*b9c0*/  BSYNC B1 ;  /* 0x0000000000017941 */ /* 0x000fea0003800000 */
.L_x_279:
        /* <DEDUP_REMOVED lines=13> */
.L_x_282:
[----:B------:R-:W-:Y:S05]  /*baa0*/  BSYNC B1 ;  /* 0x0000000000017941 */ /* 0x000fea0003800000 */
.L_x_281:
        /* <DEDUP_REMOVED lines=13> */
.L_x_284:
[----:B------:R-:W-:Y:S05]  /*bb80*/  BSYNC B1 ;  /* 0x0000000000017941 */ /* 0x000fea0003800000 */
.L_x_283:
        /* <DEDUP_REMOVED lines=13> */
.L_x_286:
[----:B------:R-:W-:Y:S05]  /*bc60*/  BSYNC B1 ;  /* 0x0000000000017941 */ /* 0x000fea0003800000 */
.L_x_285:
        /* <DEDUP_REMOVED lines=13> */
.L_x_288:
[----:B------:R-:W-:Y:S05]  /*bd40*/  BSYNC B1 ;  /* 0x0000000000017941 */ /* 0x000fea0003800000 */
.L_x_287:
[----:B------:R-:W-:Y:S05]  /*bd50*/  @P1 BRA `(.L_x_289) ;  /* 0x0000002000a41947 */ /* 0x000fea0003800000 */
[----:B------:R-:W2:Y:S01]  /*bd60*/  LDL.LU R2, [R1+0x74] ;  /* 0x0000740001027983 */ /* 0x000ea20000300800 */
[----:B-----5:R-:W-:-:S04]  /*bd70*/  LOP3.LUT R0, R0, 0xff, RZ, 0xc0, !PT ;  /* 0x000000ff00007812 */ /* 0x020fc800078ec0ff */
[----:B------:R-:W-:-:S05]  /*bd80*/  F2FP.F16.E5M2.UNPACK_B R0, R0 ;  /* 0x00000000ff00723e */ /* 0x000fca00020004ff */
[----:B------:R-:W-:-:S05]  /*bd90*/  HADD2.F32 R0, -RZ, R0.H0_H0 ;  /* 0x20000000ff007230 */ /* 0x000fca0000004100 */
[----:B------:R-:W-:-:S04]  /*bda0*/  FMUL R0, R0, UR21 ;  /* 0x0000001500007c20 */ /* 0x000fc80008400000 */
[----:B--2---:R-:W-:-:S05]  /*bdb0*/  FFMA R0, R2, UR20, R0 ;  /* 0x0000001402007c23 */ /* 0x004fca0008000000 */
[----:B0-----:R-:W-:-:S05]  /*bdc0*/  F2FP.SATFINITE.E5M2.F32.PACK_AB_MERGE_C R3, RZ, R0, RZ ;  /* 0x00000000ff03723e */ /* 0x001fca00048060ff */
[----:B------:R0:W-:Y:S01]  /*bdd0*/  STG.E.U8 desc[UR18][R26.64+0xf9], R3 ;  /* 0x0000f9031a007986 */ /* 0x0001e2000c101112 */
[----:B------:R-:W-:Y:S05]  /*bde0*/  BRA `(.L_x_289) ;  /* 0x0000002000807947 */ /* 0x000fea0003800000 */
.L_x_32:
[----:B------:R-:W-:Y:S01]  /*bdf0*/  ISETP.GE.AND P1, PT, R38, 0x1, PT ;  /* 0x000000012600780c */ /* 0x000fe20003f26270 */
[----:B------:R-:W-:Y:S01]  /*be00*/  FMUL R226, R226, UR20 ;  /* 0x00000014e2e27c20 */ /* 0x000fe20008400000 */
[----:B------:R-:W2:Y:S01]  /*be10*/  LDL.LU R227, [R1+0x10] ;  /* 0x0000100001e37983 */ /* 0x000ea20000300800 */
[----:B------:R-:W-:Y:S01]  /*be20*/  ISETP.GE.AND P0, PT, R38, 0x9, PT ;  /* 0x000000092600780c */ /* 0x000fe20003f06270 */
[----:B------:R-:W-:Y:S01]  /*be30*/  FMUL R225, R225, UR20 ;  /* 0x00000014e1e17c20 */ /* 0x000fe20008400000 */
[C---:B------:R-:W-:Y:S02]  /*be40*/  ISETP.LT.OR P4, PT, R35.reuse, 0x1, !P1 ;  /* 0x000000012300780c */ /* 0x040fe40004f81670 */
[C---:B------:R-:W-:Y:S02]  /*be50*/  ISETP.LT.OR P5, PT, R35.reuse, 0x2, !P1 ;  /* 0x000000022300780c */ /* 0x040fe40004fa1670 */
[----:B------:R-:W-:Y:S02]  /*be60*/  F2FP.SATFINITE.E5M2.F32.PACK_AB_MERGE_C R29, RZ, R226, RZ ;  /* 0x000000e2ff1d723e */ /* 0x000fe400048060ff */
[C---:B------:R-:W-:Y:S01]  /*be70*/  ISETP.LT.OR P2, PT, R35.reuse, 0x1, !P0 ;  /* 0x000000012300780c */ /* 0x040fe20004741670 */
[----:B------:R-:W-:Y:S01]  /*be80*/  FMUL R224, R224, UR20 ;  /* 0x00000014e0e07c20 */ /* 0x000fe20008400000 */
[----:B------:R-:W-:Y:S01]  /*be90*/  ISETP.LT.OR P6, PT, R35, 0xa, !P1 ;  /* 0x0000000a2300780c */ /* 0x000fe20004fc1670 */
[----:B------:R-:W-:Y:S01]  /*bea0*/  FMUL R223, R223, UR20 ;  /* 0x00000014dfdf7c20 */ /* 0x000fe20008400000 */
[----:B------:R-:W-:Y:S01]  /*beb0*/  F2FP.SATFINITE.E5M2.F32.PACK_AB_MERGE_C R225, RZ, R225, RZ ;  /* 0x000000e1ffe1723e */ /* 0x000fe200048060ff */
[----:B------:R-:W-:Y:S01]  /*bec0*/  FMUL R221, R221, UR20 ;  /* 0x00000014dddd7c20 */ /* 0x000fe20008400000 */
[----:B------:R-:W-:Y:S01]  /*bed0*/  FMUL R222, R222, UR20 ;  /* 0x00000014dede7c20 */ /* 0x000fe20008400000 */
[----:B------:R0:W-:Y:S01]  /*bee0*/  @!P4 STG.E.U8 desc[UR18][R24.64], R29 ;  /* 0x0000001d1800c986 */ /* 0x0001e2000c101112 */
[----:B------:R-:W-:-:S02]  /*bef0*/  ISETP.LT.OR P4, PT, R35, 0x2, !P0 ;  /* 0x000000022300780c */ /* 0x000fc40004781670 */
[----:B------:R-:W-:Y:S01]  /*bf00*/  F2FP.SATFINITE.E5M2.F32.PACK_AB_MERGE_C R31, RZ, R224, RZ ;  /* 0x000000e0ff1f723e */ /* 0x000fe200048060ff */
[----:B------:R1:W-:Y:S01]  /*bf10*/  @!P5 STG.E.U8 desc[UR18][R24.64+0x1], R225 ;  /* 0x000001e11800d986 */ /* 0x0003e2000c101112 */
[C---:B------:R-:W-:Y:S02]  /*bf20*/  ISETP.LT.OR P5, PT, R35.reuse, 0x9, !P1 ;  /* 0x000000092300780c */ /* 0x040fe40004fa1670 */
[----:B------:R-:W-:Y:S01]  /*bf30*/  F2FP.SATFINITE.E5M2.F32.PACK_AB_MERGE_C R223, RZ, R223, RZ ;  /* 0x000000dfffdf723e */ /* 0x000fe200048060ff */
[----:B------:R-:W-:Y:S01]  /*bf40*/  FMUL R220, R220, UR20 ;  /* 0x00000014dcdc7c20 */ /* 0x000fe20008400000 */
[----:B------:R-:W-:Y:S01]  /*bf50*/  F2FP.SATFINITE.E5M2.F32.PACK_AB_MERGE_C R221, RZ, R221, RZ ;  /* 0x000000ddffdd723e */ /* 0x000fe200048060ff */
[----:B------:R-:W-:Y:S01]  /*bf60*/  @!P2 STG.E.U8 desc[UR18][R26.64], R31 ;  /* 0x0000001f1a00a986 */ /* 0x000fe2000c101112 */
[----:B------:R-:W-:-:S03]  /*bf70*/  ISETP.LT.OR P2, PT, R35, 0x9, !P0 ;  /* 0x000000092300780c */ /* 0x000fc60004741670 */
[----:B------:R-:W-:Y:S01]  /*bf80*/  @!P4 STG.E.U8 desc[UR18][R26.64+0x1], R223 ;  /* 0x000001df1a00c986 */ /* 0x000fe2000c101112 */
[----:B------:R-:W-:-:S03]  /*bf90*/  ISETP.LT.OR P4, PT, R35, 0xa, !P0 ;  /* 0x0000000a2300780c */ /* 0x000fc60004781670 */
[----:B------:R-:W-:Y:S01]  /*bfa0*/  @!P6 STG.E.U8 desc[UR18][R24.64+0x9], R221 ;  /* 0x000009dd1800e986 */ /* 0x000fe2000c101112 */
[----:B------:R-:W-:Y:S01]  /*bfb0*/  ISETP.LT.OR P6, PT, R35, 0x12, !P1 ;  /* 0x000000122300780c */ /* 0x000fe20004fc1670 */
[----:B------:R-:W-:Y:S01]  /*bfc0*/  FMUL R219, R219, UR20 ;  /* 0x00000014dbdb7c20 */ /* 0x000fe20008400000 */
[----:B0-----:R-:W-:Y:S01]  /*bfd0*/  F2FP.SATFINITE.E5M2.F32.PACK_AB_MERGE_C R29, RZ, R222, RZ ;  /* 0x000000deff1d723e */ /* 0x001fe200048060ff */
[----:B------:R-:W-:Y:S01]  /*bfe0*/  FMUL R217, R217, UR20 ;  /* 0x00000014d9d97c20 */ /* 0x000fe20008400000 */
[----:B------:R-:W3:Y:S01]  /*bff0*/  LDL.LU R226, [R1+0xc] ;  /* 0x00000c0001e27983 */ /* 0x000ee20000300800 */
[----:B------:R-:W-:Y:S02]  /*c000*/  F2FP.SATFINITE.E5M2.F32.PACK_AB_MERGE_C R33, RZ, R220, RZ ;  /* 0x000000dcff21723e */ /* 0x000fe400048060ff */
[----:B------:R-:W-:Y:S01]  /*c010*/  F2FP.SATFINITE.E5M2.F32.PACK_AB_MERGE_C R219, RZ, R219, RZ ;  /* 0x000000dbffdb723e */ /* 0x000fe200048060ff */
[----:B------:R0:W-:Y:S01]  /*c020*/  @!P5 STG.E.U8 desc[UR18][R24.64+0x8], R29 ;  /* 0x0000081d1800d986 */ /* 0x0001e2000c101112 */
[----:B------:R-:W-:-:S02]  /*c030*/  ISETP.LT.OR P5, PT, R35, 0x11, !P1 ;  /* 0x000000112300780c */ /* 0x000fc40004fa1670 */
[----:B------:R-:W-:Y:S01]  /*c040*/  F2FP.SATFINITE.E5M2.F32.PACK_AB_MERGE_C R217, RZ, R217, RZ ;  /* 0x000000d9ffd9723e */ /* 0x000fe200048060ff */
[----:B-1----:R-:W4:Y:S01]  /*c050*/  LDL.LU R225, [R1+0x8] ;  /* 0x0000080001e17983 */ /* 0x002f220000300800 */
[----:B------:R-:W-:-:S03]  /*c060*/  FMUL R218, R218, UR20 ;  /* 0x00000014dada7c20 */ /* 0x000fc60008400000 */
[----:B------:R-:W3:Y:S04]  /*c070*/  LDL.LU R224, [R1+0x4] ;  /* 0x0000040001e07983 */ /* 0x000ee80000300800 */
[----:B------:R-:W4:Y:S01]  /*c080*/  LDL.LU R222, [R1] ;  /* 0x0000000001de7983 */ /* 0x000f220000300800 */
[----:B0-----:R-:W-:Y:S01]  /*c090*/  F2FP.SATFINITE.E5M2.F32.PACK_AB_MERGE_C R29, RZ, R218, RZ ;  /* 0x000000daff1d723e */ /* 0x001fe200048060ff */
[----:B------:R-:W-:Y:S01]  /*c0a0*/  FMUL R216, R216, UR20 ;  /* 0x00000014d8d87c20 */ /* 0x000fe20008400000 */
[----:B------:R-:W-:Y:S01]  /*c0b0*/  FMUL R215, R215, UR20 ;  /* 0x00000014d7d77c20 */ /* 0x000fe20008400000 */
[----:B------:R0:W-:Y:S01]  /*c0c0*/  @!P2 STG.E.U8 desc[UR18][R26.64+0x8], R33 ;  /* 0x000008211a00a986 */ /* 0x0001e2000c101112 */
[----:B------:R-:W-:Y:S01]  /*c0d0*/  ISETP.LT.OR P2, PT, R35, 0x11, !P0 ;  /* 0x000000112300780c */ /* 0x000fe20004741670 */
[----:B------:R-:W-:Y:S01]  /*c0e0*/  FMUL R213, R213, UR20 ;  /* 0x00000014d5d57c20 */ /* 0x000fe20008400000 */
[----:B------:R-:W-:Y:S01]  /*c0f0*/  F2FP.SATFINITE.E5M2.F32.PACK_AB_MERGE_C R31, RZ, R216, RZ ;  /* 0x000000d8ff1f723e */ /* 0x000fe200048060ff */
[----:B------:R-:W-:Y:S01]  /*c100*/  @!P4 STG.E.U8 desc[UR18][R26.64+0x9], R219 ;  /* 0x000009db1a00c986 */ /* 0x000fe2000c101112 */
[C---:B------:R-:W-:Y:S01]  /*c110*/  ISETP.LT.OR P4, PT, R35.reuse, 0x12, !P0 ;  /* 0x000000122300780c */ /* 0x040fe20004781670 */
[----:B------:R-:W-:Y:S01]  /*c120*/  FMUL R214, R214, UR20 ;  /* 0x00000014d6d67c20 */ /* 0x000fe20008400000 */
[----:B------:R-:W-:Y:S01]  /*c130*/  F2FP.SATFINITE.E5M2.F32.PACK_AB_MERGE_C R215, RZ, R215, RZ ;  /* 0x000000d7ffd7723e */ /* 0x000fe200048060ff */
[----:B------:R-:W-:Y:S01]  /*c140*/  @!P6 STG.E.U8 desc[UR18][R24.64+0x11], R217 ;  /* 0x000011d91800e986 */ /* 0x000fe2000c101112 */
[C---:B------:R-:W-:Y:S01]  /*c150*/  ISETP.LT.OR P6, PT, R35.reuse, 0x1a, !P1 ;  /* 0x0000001a2300780c */ /* 0x040fe20004fc1670 */
[----:B------:R-:W-:Y:S01]  /*c160*/  FMUL R212, R212, UR20 ;  /* 0x00000014d4d47c20 */ /* 0x000fe20008400000 */
[----:B------:R-:W-:Y:S01]  /*c170*/  F2FP.SATFINITE.E5M2.F32.PACK_AB_MERGE_C R213, RZ, R213, RZ ;  /* 0x000000d5ffd5723e */ /* 0x000fe200048060ff */
[----:B------:R1:W-:Y:S01]  /*c180*/  @!P5 STG.E.U8 desc[UR18][R24.64+0x10], R29 ;  /* 0x0000101d1800d986 */ /* 0x0003e2000c101112 */
[----:B------:R-:W-:Y:S01]  /*c190*/  ISETP.LT.OR P5, PT, R35, 0x19, !P1 ;  /* 0x000000192300780c */ /* 0x000fe20004fa1670 */
[----:B------:R-:W-:Y:S01]  /*c1a0*/  FMUL R211, R211, UR20 ;  /* 0x00000014d3d37c20 */ /* 0x000fe20008400000 */
[----:B------:R-:W-:Y:S01]  /*c1b0*/  FMUL R209, R209, UR20 ;  /* 0x00000014d1d17c20 */ /* 0x000fe20008400000 */
[----:B------:R1:W-:Y:S01]  /*c1c0*/  @!P2 STG.E.U8 desc[UR18][R26.64+0x10], R31 ;  /* 0x0000101f1a00a986 */ /* 0x0003e2000c101112 */
[C---:B------:R-:W-:Y:S01]  /*c1d0*/  ISETP.LT.OR P2, PT, R35.reuse, 0x19, !P0 ;  /* 0x000000192300780c */ /* 0x040fe20004741670 */
[----:B------:R-:W-:Y:S01]  /*c1e0*/  FMUL R210, R210, UR20 ;  /* 0x00000014d2d27c20 */ /* 0x000fe20008400000 */
[----:B0-----:R-:W-:Y:S01]  /*c1f0*/  F2FP.SATFINITE.E5M2.F32.PACK_AB_MERGE_C R33, RZ, R212, RZ ;  /* 0x000000d4ff21723e */ /* 0x001fe200048060ff */
[----:B------:R-:W-:Y:S01]  /*c200*/  @!P4 STG.E.U8 desc[UR18][R26.64+0x11], R215 ;  /* 0x000011d71a00c986 */ /* 0x000fe2000c101112 */
[C---:B------:R-:W-:Y:S01]  /*c210*/  ISETP.LT.OR P4, PT, R35.reuse, 0x1a, !P0 ;  /* 0x0000001a2300780c */ /* 0x040fe20004781670 */
[----:B------:R-:W-:Y:S01]  /*c220*/  FMUL R208, R208, UR20 ;  /* 0x00000014d0d07c20 */ /* 0x000fe20008400000 */
[----:B------:R-:W-:Y:S01]  /*c230*/  F2FP.SATFINITE.E5M2.F32.PACK_AB_MERGE_C R211, RZ, R211, RZ ;  /* 0x000000d3ffd3723e */ /* 0x000fe200048060ff */
[----:B------:R-:W-:Y:S01]  /*c240*/  @!P6 STG.E.U8 desc[UR18][R24.64+0x19], R213 ;  /* 0x000019d51800e986 */ /* 0x000fe2000c101112 */
[----:B------:R-:W-:Y:S01]  /*c250*/  ISETP.LT.OR P6, PT, R35, 0x22, !P1 ;  /* 0x000000222300780c */ /* 0x000fe20004fc1670 */
[----:B------:R-:W-:Y:S01]  /*c260*/  FMUL R207, R207, UR20 ;  /* 0x00000014cfcf7c20 */ /* 0x000fe20008400000 */
[----:B-1----:R-:W-:Y:S01]  /*c270*/  F2FP.SATFINITE.E5M2.F32.PACK_AB_MERGE_C R29, RZ, R214, RZ ;  /* 0x000000d6ff1d723e */ /* 0x002fe200048060ff */
[----:B------:R-:W-:Y:S01]  /*c280*/  FMUL R205, R205, UR20 ;  /* 0x00000014cdcd7c20 */ /* 0x000fe20008400000 */
[----:B------:R-:W-:Y:S01]  /*c290*/  F2FP.SATFINITE.E5M2.F32.PACK_AB_MERGE_C R209, RZ, R209, RZ ;  /* 0x000000d1ffd1723e */ /* 0x000fe200048060ff */
[----:B------:R-:W-:Y:S01]  /*c2a0*/  FMUL R206, R206, UR20 ;  /* 0x00000014cece7c20 */ /* 0x000fe20008400000 */
[----:B------:R-:W-:Y:S01]  /*c2b0*/  F2FP.SATFINITE.E5M2.F32.PACK_AB_MERGE_C R31, RZ, R208, RZ ;  /* 0x000000d0ff1f723e */ /* 0x000fe200048060ff */
[----:B------:R0:W-:Y:S01]  /*c2c0*/  @!P5 STG.E.U8 desc[UR18][R24.64+0x18], R29 ;  /* 0x0000181d1800d986 */ /* 0x0001e2000c101112 */
[C---:B------:R-:W-:Y:S01]  /*c2d0*/  ISETP.LT.OR P5, PT, R35.reuse, 0x21, !P1 ;  /* 0x000000212300780c */ /* 0x040fe20004fa1670 */
[----:B------:R-:W-:Y:S01]  /*c2e0*/  FMUL R204, R204, UR20 ;  /* 0x00000014cccc7c20 */ /* 0x000fe20008400000 */
[----:B------:R-:W-:Y:S01]  /*c2f0*/  F2FP.SATFINITE.E5M2.F32.PACK_AB_MERGE_C R207, RZ, R207, RZ ;  /* 0x000000cfffcf723e */ /* 0x000fe200048060ff */
[----:B------:R1:W-:Y:S01]  /*c300*/  @!P2 STG.E.U8 desc[UR18][R26.64+0x18], R33 ;  /* 0x000018211a00a986 */ /* 0x0003e2000c101112 */
[----:B------:R-:W-:Y:S01]  /*c310*/  ISETP.LT.OR P2, PT, R35, 0x21, !P0 ;  /* 0x000000212300780c */ /* 0x000fe20004741670 */
[----:B------:R-:W-:Y:S01]  /*c320*/  FMUL R203, R203, UR20 ;  /* 0x00000014cbcb7c20 */ /* 0x000fe20008400000 */
[----:B------:R-:W-:Y:S01]  /*c330*/  F2FP.SATFINITE.E5M2.F32.PACK_AB_MERGE_C R205, RZ, R205, RZ ;  /* 0x000000cdffcd723e */ /* 0x000fe200048060ff */
[----:B------:R-:W-:Y:S01]  /*c340*/  @!P4 STG.E.U8 desc[UR18][R26.64+0x19], R211 ;  /* 0x000019d31a00c986 */ /* 0x000fe2000c101112 */
[----:B------:R-:W-:Y:S01]  /*c350*/  ISETP.LT.OR P4, PT, R35, 0x22, !P0 ;  /* 0x000000222300780c */ /* 0x000fe20004781670 */
[----:B------:R-:W-:Y:S01]  /*c360*/  FMUL R201, R201, UR20 ;  /* 0x00000014c9c97c20 */ /* 0x000fe20008400000 */
[----:B------:R-:W-:Y:S01]  /*c370*/  F2FP.SATFINITE.E5M2.F32.PACK_AB_MERGE_C R203, RZ, R203, RZ ;  /* 0x000000cbffcb723e */ /* 0x000fe200048060ff */
[----:B------:R-:W-:Y:S01]  /*c380*/  @!P6 STG.E.U8 desc[UR18][R24.64+0x21], R209 ;  /* 0x000021d11800e986 */ /* 0x000fe2000c101112 */
[----:B------:R-:W-:Y:S01]  /*c390*/  ISETP.LT.OR P6, PT, R35, 0x2a, !P1 ;  /* 0x0000002a2300780c */ /* 0x000fe20004fc1670 */
[----:B------:R-:W-:Y:S01]  /*c3a0*/  FMUL R202, R202, UR20 ;  /* 0x00000014caca7c20 */ /* 0x000fe20008400000 */
[----:B0-----:R-:W-:Y:S01]  /*c3b0*/  F2FP.SATFINITE.E5M2.F32.PACK_AB_MERGE_C R29, RZ, R210, RZ ;  /* 0x000000d2ff1d723e */ /* 0x001fe200048060ff */
[----:B------:R-:W-:Y:S01]  /*c3c0*/  FMUL R200, R200, UR20 ;  /* 0x00000014c8c87c20 */ /* 0x000fe20008400000 */
[----:B-1----:R-:W-:Y:S01]  /*c3d0*/  F2FP.SATFINITE.E5M2.F32.PACK_AB_MERGE_C R33, RZ, R204, RZ ;  /* 0x000000ccff21723e */ /* 0x002fe200048060ff */
[----:B------:R-:W-:Y:S01]  /*c3e0*/  FMUL R199, R199, UR20 ;  /* 0x00000014c7c77c20 */ /* 0x000fe20008400000 */
[----:B------:R-:W-:Y:S01]  /*c3f0*/  F2FP.SATFINITE.E5M2.F32.PACK_AB_MERGE_C R201, RZ, R201, RZ ;  /* 0x000000c9ffc9723e */ /* 0x000fe200048060ff */
[----:B------:R0:W-:Y:S01]  /*c400*/  @!P5 STG.E.U8 desc[UR18][R24.64+0x20], R29 ;  /* 0x0000201d1800d986 */ /* 0x0001e2000c101112 */
[----:B------:R-:W-:Y:S01]  /*c410*/  ISETP.LT.OR P5, PT, R35, 0x29, !P1 ;  /* 0x000000292300780c */ /* 0x000fe20004fa1670 */
[----:B------:R-:W-:Y:S01]  /*c420*/  FMUL R197, R197, UR20 ;  /* 0x00000014c5c57c20 */ /* 0x000fe20008400000 */
[----:B------:R-:W-:Y:S01]  /*c430*/  F2FP.SATFINITE.E5M2.F32.PACK_AB_MERGE_C R199, RZ, R199, RZ ;  /* 0x000000c7ffc7723e */ /* 0x000fe200048060ff */
[----:B------:R1:W-:Y:S01]  /*c440*/  @!P2 STG.E.U8 desc[UR18][R26.64+0x20], R31 ;  /* 0x0000201f1a00a986 */ /* 0x0003e2000c101112 */
[C---:B------:R-:W-:Y:S01]  /*c450*/  ISETP.LT.OR P2, PT, R35.reuse, 0x29, !P0 ;  /* 0x000000292300780c */ /* 0x040fe20004741670 */
[----:B------:R-:W-:Y:S01]  /*c460*/  FMUL R198, R198, UR20 ;  /* 0x00000014c6c67c20 */ /* 0x000fe20008400000 */
[----:B------:R-:W-:Y:S01]  /*c470*/  F2FP.SATFINITE.E5M2.F32.PACK_AB_MERGE_C R197, RZ, R197, RZ ;  /* 0x000000c5ffc5723e */ /* 0x000fe200048060ff */
[----:B------:R-:W-:Y:S01]  /*c480*/  @!P4 STG.E.U8 desc[UR18][R26.64+0x21], R207 ;  /* 0x000021cf1a00c986 */ /* 0x000fe2000c101112 */
[----:B------:R-:W-:Y:S01]  /*c490*/  ISETP.LT.OR P4, PT, R35, 0x2a, !P0 ;  /* 0x0000002a2300780c */ /* 0x000fe20004781670 */
[----:B------:R-:W-:Y:S01]  /*c4a0*/  FMUL R196, R196, UR20 ;  /* 0x00000014c4c47c20 */ /* 0x000fe20008400000 */
[----:B------:R-:W-:Y:S01]  /*c4b0*/  FMUL R195, R195, UR20 ;  /* 0x00000014c3c37c20 */ /* 0x000fe20008400000 */
        /* <DEDUP_REMOVED lines=27> */
[----:B------:R-:W-:Y:S01]  /*c670*/  FMUL R186, R186, UR20 ;  /* 0x00000014baba7c20 */ /* 0x000fe20008400000 */
        /* <DEDUP_REMOVED lines=156> */
[----:B-----5:R-:W-:Y:S01]  /*d040*/  FMUL R0, R0, UR20 ;  /* 0x0000001400007c20 */ /* 0x020fe20008400000 */
[----:B-1----:R-:W-:Y:S01]  /*d050*/  F2FP.SATFINITE.E5M2.F32.PACK_AB_MERGE_C R33, RZ, R164, RZ ;  /* 0x000000a4ff21723e */ /* 0x002fe200048060ff */
        /* <DEDUP_REMOVED lines=9> */
[----:B------:R-:W-:Y:S01]  /*d0f0*/  FMUL R4, R4, UR20 ;  /* 0x0000001404047c20 */ /* 0x000fe20008400000 */
[----:B------:R-:W-:Y:S01]  /*d100*/  @!P4 STG.E.U8 desc[UR18][R26.64+0x71], R167 ;  /* 0x000071a71a00c986 */ /* 0x000fe2000c101112 */
[----:B------:R-:W-:-:S03]  /*d110*/  ISETP.LT.OR P4, PT, R35, 0x7a, !P0 ;  /* 0x0000007a2300780c */ /* 0x000fc60004781670 */
[----:B------:R-:W-:Y:S01]  /*d120*/  @!P6 STG.E.U8 desc[UR18][R24.64+0x79], R165 ;  /* 0x000079a51800e986 */ /* 0x000fe2000c101112 */
[----:B------:R-:W-:Y:S02]  /*d130*/  ISETP.LT.OR P6, PT, R35, 0x82, !P1 ;  /* 0x000000822300780c */ /* 0x000fe40004fc1670 */
[----:B0-----:R-:W-:Y:S01]  /*d140*/  F2FP.SATFINITE.E5M2.F32.PACK_AB_MERGE_C R29, RZ, R166, RZ ;  /* 0x000000a6ff1d723e */ /* 0x001fe200048060ff */
[----:B------:R-:W3:Y:S01]  /*d150*/  LDL.LU R220, [R1+0x14] ;  /* 0x0000140001dc7983 */ /* 0x000ee20000300800 */
[----:B-1----:R-:W-:-:S03]  /*d160*/  F2FP.SATFINITE.E5M2.F32.PACK_AB_MERGE_C R31, RZ, R160, RZ ;  /* 0x000000a0ff1f723e */ /* 0x002fc600048060ff */
[----:B------:R0:W-:Y:S01]  /*d170*/  @!P5 STG.E.U8 desc[UR18][R24.64+0x78], R29 ;  /* 0x0000781d1800d986 */ /* 0x0001e2000c101112 */
[----:B------:R-:W-:-:S03]  /*d180*/  ISETP.LT.OR P5, PT, R35, 0x81, !P1 ;  /* 0x000000812300780c */ /* 0x000fc60004fa1670 */
[----:B------:R1:W-:Y:S01]  /*d190*/  @!P2 STG.E.U8 desc[UR18][R26.64+0x78], R33 ;  /* 0x000078211a00a986 */ /* 0x0003e2000c101112 */
[----:B------:R-:W-:-:S03]  /*d1a0*/  ISETP.LT.OR P2, PT, R35, 0x81, !P0 ;  /* 0x000000812300780c */ /* 0x000fc60004741670 */
        /* <DEDUP_REMOVED lines=26> */
[----:B0-----:R-:W-:Y:S02]  /*d350*/  F2FP.SATFINITE.E5M2.F32.PACK_AB_MERGE_C R29, RZ, R154, RZ ;  /* 0x0000009aff1d723e */ /* 0x001fe400048060ff */
[----:B-1----:R-:W-:-:S03]  /*d360*/  F2FP.SATFINITE.E5M2.F32.PACK_AB_MERGE_C R33, RZ, R20, RZ ;  /* 0x00000014ff21723e */ /* 0x002fc600048060ff */
[----:B------:R0:W-:Y:S01]  /*d370*/  @!P5 STG.E.U8 desc[UR18][R24.64+0x90], R29 ;  /* 0x0000901d1800d986 */ /* 0x0001e2000c101112 */
[----:B------:R-:W-:-:S03]  /*d380*/  ISETP.LT.OR P5, PT, R35, 0x99, !P1 ;  /* 0x000000992300780c */ /* 0x000fc60004fa1670 */
[----:B------:R-:W-:Y:S01]  /*d390*/  @!P2 STG.E.U8 desc[UR18][R26.64+0x90], R31 ;  /* 0x0000901f1a00a986 */ /* 0x000fe2000c101112 */
[----:B------:R-:W-:-:S03]  /*d3a0*/  ISETP.LT.OR P2, PT, R35, 0x99, !P0 ;  /* 0x000000992300780c */ /* 0x000fc60004741670 */
[----:B------:R1:W-:Y:S01]  /*d3b0*/  @!P4 STG.E.U8 desc[UR18][R26.64+0x91], R23 ;  /* 0x000091171a00c986 */ /* 0x0003e2000c101112 */
[----:B------:R-:W-:-:S03]  /*d3c0*/  ISETP.LT.OR P4, PT, R35, 0x9a, !P0 ;  /* 0x0000009a2300780c */ /* 0x000fc60004781670 */
[----:B------:R2:W-:Y:S01]  /*d3d0*/  @!P6 STG.E.U8 desc[UR18][R24.64+0x99], R21 ;  /* 0x000099151800e986 */ /* 0x0005e2000c101112 */
[----:B------:R-:W-:Y:S02]  /*d3e0*/  ISETP.LT.OR P6, PT, R35, 0xa2, !P1 ;  /* 0x000000a22300780c */ /* 0x000fe40004fc1670 */
[----:B0-----:R-:W-:-:S05]  /*d3f0*/  F2FP.SATFINITE.E5M2.F32.PACK_AB_MERGE_C R29, RZ, R22, RZ ;  /* 0x00000016ff1d723e */ /* 0x001fca00048060ff */
[----:B------:R-:W-:Y:S01]  /*d400*/  @!P5 STG.E.U8 desc[UR18][R24.64+0x98], R29 ;  /* 0x0000981d1800d986 */ /* 0x000fe2000c101112 */
[C---:B------:R-:W-:Y:S02]  /*d410*/  ISETP.LT.OR P5, PT, R35.reuse, 0xa1, !P1 ;  /* 0x000000a12300780c */ /* 0x040fe40004fa1670 */
[----:B-1----:R-:W-:Y:S01]  /*d420*/  F2FP.SATFINITE.E5M2.F32.PACK_AB_MERGE_C R23, RZ, R18, RZ ;  /* 0x00000012ff17723e */ /* 0x002fe200048060ff */
[----:B------:R-:W-:Y:S01]  /*d430*/  @!P2 STG.E.U8 desc[UR18][R26.64+0x98], R33 ;  /* 0x000098211a00a986 */ /* 0x000fe2000c101112 */
[C---:B------:R-:W-:Y:S02]  /*d440*/  ISETP.LT.OR P2, PT, R35.reuse, 0xa1, !P0 ;  /* 0x000000a12300780c */ /* 0x040fe40004741670 */
[----:B--2---:R-:W-:Y:S01]  /*d450*/  F2FP.SATFINITE.E5M2.F32.PACK_AB_MERGE_C R21, RZ, R16, RZ ;  /* 0x00000010ff15723e */ /* 0x004fe200048060ff */
[----:B------:R0:W-:Y:S01]  /*d460*/  @!P4 STG.E.U8 desc[UR18][R26.64+0x99], R19 ;  /* 0x000099131a00c986 */ /* 0x0001e2000c101112 */
[----:B------:R-:W-:-:S03]  /*d470*/  ISETP.LT.OR P4, PT, R35, 0xa2, !P0 ;  /* 0x000000a22300780c */ /* 0x000fc60004781670 */
[----:B------:R1:W-:Y:S01]  /*d480*/  @!P6 STG.E.U8 desc[UR18][R24.64+0xa1], R17 ;  /* 0x0000a1111800e986 */ /* 0x0003e2000c101112 */
[----:B------:R-:W-:-:S03]  /*d490*/  ISETP.LT.OR P6, PT, R35, 0xaa, !P1 ;  /* 0x000000aa2300780c */ /* 0x000fc60004fc1670 */
[----:B------:R-:W-:Y:S01]  /*d4a0*/  @!P5 STG.E.U8 desc[UR18][R24.64+0xa0], R23 ;  /* 0x0000a0171800d986 */ /* 0x000fe2000c101112 */
[----:B------:R-:W-:-:S03]  /*d4b0*/  ISETP.LT.OR P5, PT, R35, 0xa9, !P1 ;  /* 0x000000a92300780c */ /* 0x000fc60004fa1670 */
[----:B------:R-:W-:Y:S01]  /*d4c0*/  @!P2 STG.E.U8 desc[UR18][R26.64+0xa0], R21 ;  /* 0x0000a0151a00a986 */ /* 0x000fe2000c101112 */
[C---:B------:R-:W-:Y:S02]  /*d4d0*/  ISETP.LT.OR P2, PT, R35.reuse, 0xa9, !P0 ;  /* 0x000000a92300780c */ /* 0x040fe40004741670 */
[----:B0-----:R-:W-:Y:S01]  /*d4e0*/  F2FP.SATFINITE.E5M2.F32.PACK_AB_MERGE_C R19, RZ, R14, RZ ;  /* 0x0000000eff13723e */ /* 0x001fe200048060ff */
[----:B------:R0:W-:Y:S01]  /*d4f0*/  @!P4 STG.E.U8 desc[UR18][R26.64+0xa1], R15 ;  /* 0x0000a10f1a00c986 */ /* 0x0001e2000c101112 */
[C---:B------:R-:W-:Y:S02]  /*d500*/  ISETP.LT.OR P4, PT, R35.reuse, 0xaa, !P0 ;  /* 0x000000aa2300780c */ /* 0x040fe40004781670 */
[----:B-1----:R-:W-:Y:S01]  /*d510*/  F2FP.SATFINITE.E5M2.F32.PACK_AB_MERGE_C R17, RZ, R12, RZ ;  /* 0x0000000cff11723e */ /* 0x002fe200048060ff */
        /* <DEDUP_REMOVED lines=15> */
[----:B0-----:R-:W-:Y:S02]  /*d610*/  F2FP.SATFINITE.E5M2.F32.PACK_AB_MERGE_C R11, RZ, R6, RZ ;  /* 0x00000006ff0b723e */ /* 0x001fe400048060ff */
[C---:B------:R-:W-:Y:S01]  /*d620*/  ISETP.LT.OR P2, PT, R35.reuse, 0xb9, !P0 ;  /* 0x000000b92300780c */ /* 0x040fe20004741670 */
[----:B------:R0:W-:Y:S01]  /*d630*/  @!P4 STG.E.U8 desc[UR18][R26.64+0xb1], R7 ;  /* 0x0000b1071a00c986 */ /* 0x0001e2000c101112 */
[----:B-1----:R-:W-:Y:S02]  /*d640*/  F2FP.SATFINITE.E5M2.F32.PACK_AB_MERGE_C R9, RZ, R4, RZ ;  /* 0x00000004ff09723e */ /* 0x002fe400048060ff */
[----:B------:R-:W-:Y:S01]  /*d650*/  ISETP.LT.OR P4, PT, R35, 0xba, !P0 ;  /* 0x000000ba2300780c */ /* 0x000fe20004781670 */
[----:B------:R1:W-:Y:S04]  /*d660*/  @!P6 STG.E.U8 desc[UR18][R24.64+0xb9], R5 ;  /* 0x0000b9051800e986 */ /* 0x0003e8000c101112 */
[----:B------:R2:W-:Y:S01]  /*d670*/  @!P5 STG.E.U8 desc[UR18][R24.64+0xb8], R11 ;  /* 0x0000b80b1800d986 */ /* 0x0005e2000c101112 */
[----:B------:R-:W-:Y:S01]  /*d680*/  FMUL R4, R227, UR20 ;  /* 0x00000014e3047c20 */ /* 0x000fe20008400000 */
[----:B------:R-:W-:-:S02]  /*d690*/  ISETP.LT.OR P5, PT, R35, 0xc1, !P1 ;  /* 0x000000c12300780c */ /* 0x000fc40004fa1670 */
[----:B0-----:R-:W-:Y:S02]  /*d6a0*/  F2FP.SATFINITE.E5M2.F32.PACK_AB_MERGE_C R7, RZ, R3, RZ ;  /* 0x00000003ff07723e */ /* 0x001fe400048060ff */
[----:B-1----:R-:W-:Y:S01]  /*d6b0*/  F2FP.SATFINITE.E5M2.F32.PACK_AB_MERGE_C R5, RZ, R0, RZ ;  /* 0x00000000ff05723e */ /* 0x002fe200048060ff */
[----:B----4-:R-:W-:Y:S01]  /*d6c0*/  FMUL R0, R222, UR20 ;  /* 0x00000014de007c20 */ /* 0x010fe20008400000 */
[----:B------:R-:W-:Y:S01]  /*d6d0*/  ISETP.LT.OR P6, PT, R35, 0xc2, !P1 ;  /* 0x000000c22300780c */ /* 0x000fe20004fc1670 */
[----:B------:R-:W4:Y:S01]  /*d6e0*/  LDL.LU R222, [R1+0x20] ;  /* 0x0000200001de7983 */ /* 0x000f220000300800 */
[----:B--2---:R-:W-:Y:S02]  /*d6f0*/  F2FP.SATFINITE.E5M2.F32.PACK_AB_MERGE_C R11, RZ, R2, RZ ;  /* 0x00000002ff0b723e */ /* 0x004fe400048060ff */
[----:B------:R-:W-:Y:S01]  /*d700*/  F2FP.SATFINITE.E5M2.F32.PACK_AB_MERGE_C R13, RZ, R0, RZ ;  /* 0x00000000ff0d723e */ /* 0x000fe200048060ff */
[----:B---3--:R-:W-:Y:S01]  /*d710*/  FMUL R0, R224, UR20 ;  /* 0x00000014e0007c20 */ /* 0x008fe20008400000 */
[----:B------:R-:W-:Y:S01]  /*d720*/  FMUL R2, R225, UR20 ;  /* 0x00000014e1027c20 */ /* 0x000fe20008400000 */
[----:B------:R-:W2:Y:S04]  /*d730*/  LDL.LU R224, [R1+0x24] ;  /* 0x0000240001e07983 */ /* 0x000ea80000300800 */
[----:B------:R-:W3:Y:S01]  /*d740*/  LDL.LU R225, [R1+0x28] ;  /* 0x0000280001e17983 */ /* 0x000ee20000300800 */
[----:B------:R-:W-:-:S03]  /*d750*/  FMUL R3, R226, UR20 ;  /* 0x00000014e2037c20 */ /* 0x000fc60008400000 */
[----:B------:R-:W3:Y:S04]  /*d760*/  LDL.LU R226, [R1+0x2c] ;  /* 0x00002c0001e27983 */ /* 0x000ee80000300800 */
[----:B------:R-:W3:Y:S04]  /*d770*/  LDL.LU R227, [R1+0x30] ;  /* 0x0000300001e37983 */ /* 0x000ee80000300800 */
[----:B------:R-:W-:Y:S01]  /*d780*/  @!P2 STG.E.U8 desc[UR18][R26.64+0xb8], R9 ;  /* 0x0000b8091a00a986 */ /* 0x000fe2000c101112 */
[----:B------:R-:W-:-:S03]  /*d790*/  ISETP.LT.OR P2, PT, R35, 0xc1, !P0 ;  /* 0x000000c12300780c */ /* 0x000fc60004741670 */
[----:B------:R0:W-:Y:S01]  /*d7a0*/  @!P4 STG.E.U8 desc[UR18][R26.64+0xb9], R7 ;  /* 0x0000b9071a00c986 */ /* 0x0001e2000c101112 */
[----:B------:R-:W-:-:S03]  /*d7b0*/  ISETP.LT.OR P4, PT, R35, 0xc2, !P0 ;  /* 0x000000c22300780c */ /* 0x000fc60004781670 */
[----:B------:R-:W-:Y:S01]  /*d7c0*/  @!P5 STG.E.U8 desc[UR18][R24.64+0xc0], R11 ;  /* 0x0000c00b1800d986 */ /* 0x000fe2000c101112 */
[----:B------:R-:W-:-:S03]  /*d7d0*/  ISETP.LT.OR P5, PT, R35, 0xc9, !P1 ;  /* 0x000000c92300780c */ /* 0x000fc60004fa1670 */
[----:B------:R1:W-:Y:S01]  /*d7e0*/  @!P6 STG.E.U8 desc[UR18][R24.64+0xc1], R5 ;  /* 0x0000c1051800e986 */ /* 0x0003e2000c101112 */
[----:B0-----:R-:W-:-:S03]  /*d7f0*/  F2FP.SATFINITE.E5M2.F32.PACK_AB_MERGE_C R7, RZ, R0, RZ ;  /* 0x00000000ff07723e */ /* 0x001fc600048060ff */
[----:B------:R-:W-:Y:S01]  /*d800*/  @!P2 STG.E.U8 desc[UR18][R26.64+0xc0], R13 ;  /* 0x0000c00d1a00a986 */ /* 0x000fe2000c101112 */
[C---:B------:R-:W-:Y:S02]  /*d810*/  ISETP.LT.OR P6, PT, R35.reuse, 0xca, !P1 ;  /* 0x000000ca2300780c */ /* 0x040fe40004fc1670 */
[----:B-1----:R-:W-:Y:S01]  /*d820*/  F2FP.SATFINITE.E5M2.F32.PACK_AB_MERGE_C R5, RZ, R2, RZ ;  /* 0x00000002ff05723e */ /* 0x002fe200048060ff */
[----:B------:R0:W-:Y:S01]  /*d830*/  @!P4 STG.E.U8 desc[UR18][R26.64+0xc1], R7 ;  /* 0x0000c1071a00c986 */ /* 0x0001e2000c101112 */
[C---:B------:R-:W-:Y:S02]  /*d840*/  ISETP.LT.OR P2, PT, R35.reuse, 0xc9, !P0 ;  /* 0x000000c92300780c */ /* 0x040fe40004741670 */
[C---:B------:R-:W-:Y:S01]  /*d850*/  ISETP.LT.OR P4, PT, R35.reuse, 0xca, !P0 ;  /* 0x000000ca2300780c */ /* 0x040fe20004781670 */
[----:B------:R1:W-:Y:S01]  /*d860*/  @!P5 STG.E.U8 desc[UR18][R24.64+0xc8], R5 ;  /* 0x0000c8051800d986 */ /* 0x0003e2000c101112 */
[----:B------:R-:W-:Y:S02]  /*d870*/  ISETP.LT.OR P5, PT, R35, 0xd1, !P1 ;  /* 0x000000d12300780c */ /* 0x000fe40004fa1670 */
[----:B------:R-:W-:-:S02]  /*d880*/  F2FP.SATFINITE.E5M2.F32.PACK_AB_MERGE_C R9, RZ, R3, RZ ;  /* 0x00000003ff09723e */ /* 0x000fc400048060ff */
[----:B------:R-:W-:-:S03]  /*d890*/  F2FP.SATFINITE.E5M2.F32.PACK_AB_MERGE_C R11, RZ, R4, RZ ;  /* 0x00000004ff0b723e */ /* 0x000fc600048060ff */
[----:B------:R1:W-:Y:S04]  /*d8a0*/  @!P6 STG.E.U8 desc[UR18][R24.64+0xc9], R9 ;  /* 0x0000c9091800e986 */ /* 0x0003e8000c101112 */
[----:B------:R-:W-:Y:S01]  /*d8b0*/  @!P2 STG.E.U8 desc[UR18][R26.64+0xc8], R11 ;  /* 0x0000c80b1a00a986 */ /* 0x000fe2000c101112 */
[----:B------:R-:W-:-:S03]  /*d8c0*/  FMUL R0, R220, UR20 ;  /* 0x00000014dc007c20 */ /* 0x000fc60008400000 */
[----:B------:R-:W3:Y:S02]  /*d8d0*/  LDL.LU R220, [R1+0x34] ;  /* 0x0000340001dc7983 */ /* 0x000ee40000300800 */
[----:B0-----:R-:W-:Y:S01]  /*d8e0*/  F2FP.SATFINITE.E5M2.F32.PACK_AB_MERGE_C R7, RZ, R0, RZ ;  /* 0x00000000ff07723e */ /* 0x001fe200048060ff */
[----:B------:R-:W-:Y:S02]  /*d8f0*/  FMUL R2, R221, UR20 ;  /* 0x00000014dd027c20 */ /* 0x000fe40008400000 */
[----:B------:R-:W3:Y:S03]  /*d900*/  LDL.LU R221, [R1+0x38] ;  /* 0x0000380001dd7983 */ /* 0x000ee60000300800 */
[----:B-1----:R-:W-:Y:S01]  /*d910*/  F2FP.SATFINITE.E5M2.F32.PACK_AB_MERGE_C R5, RZ, R2, RZ ;  /* 0x00000002ff05723e */ /* 0x002fe200048060ff */
[----:B------:R-:W-:Y:S04]  /*d920*/  @!P4 STG.E.U8 desc[UR18][R26.64+0xc9], R7 ;  /* 0x0000c9071a00c986 */ /* 0x000fe8000c101112 */
[----:B------:R0:W-:Y:S01]  /*d930*/  @!P5 STG.E.U8 desc[UR18][R24.64+0xd0], R5 ;  /* 0x0000d0051800d986 */ /* 0x0001e2000c101112 */
[----:B------:R-:W-:-:S03]  /*d940*/  FMUL R3, R223, UR20 ;  /* 0x00000014df037c20 */ /* 0x000fc60008400000 */
[----:B------:R-:W3:Y:S02]  /*d950*/  LDL.LU R223, [R1+0x3c] ;  /* 0x00003c0001df7983 */ /* 0x000ee40000300800 */
[----:B------:R-:W-:Y:S01]  /*d960*/  F2FP.SATFINITE.E5M2.F32.PACK_AB_MERGE_C R9, RZ, R3, RZ ;  /* 0x00000003ff09723e */ /* 0x000fe200048060ff */
[----:B----4-:R-:W-:Y:S02]  /*d970*/  FMUL R0, R222, UR20 ;  /* 0x00000014de007c20 */ /* 0x010fe40008400000 */
[----:B------:R-:W4:Y:S03]  /*d980*/  LDL.LU R222, [R1+0x40] ;  /* 0x0000400001de7983 */ /* 0x000f260000300800 */
[----:B------:R-:W-:Y:S01]  /*d990*/  F2FP.SATFINITE.E5M2.F32.PACK_AB_MERGE_C R13, RZ, R0, RZ ;  /* 0x00000000ff0d723e */ /* 0x000fe200048060ff */
[----:B--2---:R-:W-:Y:S02]  /*d9a0*/  FMUL R2, R224, UR20 ;  /* 0x00000014e0027c20 */ /* 0x004fe40008400000 */
[----:B------:R-:W2:Y:S01]  /*d9b0*/  LDL.LU R224, [R1+0x44] ;  /* 0x0000440001e07983 */ /* 0x000ea20000300800 */
[----:B---3--:R-:W-:-:S03]  /*d9c0*/  FMUL R0, R225, UR20 ;  /* 0x00000014e1007c20 */ /* 0x008fc60008400000 */
[----:B------:R-:W3:Y:S01]  /*d9d0*/  LDL.LU R225, [R1+0x48] ;  /* 0x0000480001e17983 */ /* 0x000ee20000300800 */
[----:B------:R-:W-:Y:S01]  /*d9e0*/  FMUL R3, R226, UR20 ;  /* 0x00000014e2037c20 */ /* 0x000fe20008400000 */
[----:B0-----:R-:W-:Y:S02]  /*d9f0*/  F2FP.SATFINITE.E5M2.F32.PACK_AB_MERGE_C R5, RZ, R0, RZ ;  /* 0x00000000ff05723e */ /* 0x001fe400048060ff */
[----:B------:R-:W3:Y:S01]  /*da00*/  LDL.LU R226, [R1+0x4c] ;  /* 0x00004c0001e27983 */ /* 0x000ee20000300800 */
[----:B------:R-:W-:-:S03]  /*da10*/  FMUL R0, R227, UR20 ;  /* 0x00000014e3007c20 */ /* 0x000fc60008400000 */
[----:B------:R-:W3:Y:S01]  /*da20*/  LDL.LU R227, [R1+0x50] ;  /* 0x0000500001e37983 */ /* 0x000ee20000300800 */
[C---:B------:R-:W-:Y:S02]  /*da30*/  ISETP.LT.OR P6, PT, R35.reuse, 0xd2, !P1 ;  /* 0x000000d22300780c */ /* 0x040fe40004fc1670 */
[C---:B------:R-:W-:Y:S01]  /*da40*/  ISETP.LT.OR P4, PT, R35.reuse, 0xd2, !P0 ;  /* 0x000000d22300780c */ /* 0x040fe20004781670 */
[----:B------:R-:W3:Y:S01]  /*da50*/  LDL.LU R218, [R1+0x54] ;  /* 0x0000540001da7983 */ /* 0x000ee20000300800 */
[C---:B------:R-:W-:Y:S02]  /*da60*/  ISETP.LT.OR P2, PT, R35.reuse, 0xd1, !P0 ;  /* 0x000000d12300780c */ /* 0x040fe40004741670 */
[----:B------:R-:W-:Y:S02]  /*da70*/  ISETP.LT.OR P5, PT, R35, 0xd9, !P1 ;  /* 0x000000d92300780c */ /* 0x000fe40004fa1670 */
[----:B------:R-:W-:Y:S02]  /*da80*/  F2FP.SATFINITE.E5M2.F32.PACK_AB_MERGE_C R7, RZ, R2, RZ ;  /* 0x00000002ff07723e */ /* 0x000fe400048060ff */
[----:B------:R-:W-:-:S03]  /*da90*/  F2FP.SATFINITE.E5M2.F32.PACK_AB_MERGE_C R11, RZ, R0, RZ ;  /* 0x00000000ff0b723e */ /* 0x000fc600048060ff */
[----:B------:R0:W-:Y:S01]  /*daa0*/  @!P6 STG.E.U8 desc[UR18][R24.64+0xd1], R9 ;  /* 0x0000d1091800e986 */ /* 0x0001e2000c101112 */
[----:B------:R-:W-:-:S03]  /*dab0*/  ISETP.LT.OR P6, PT, R35, 0xda, !P1 ;  /* 0x000000da2300780c */ /* 0x000fc60004fc1670 */
[----:B------:R-:W-:Y:S01]  /*dac0*/  @!P4 STG.E.U8 desc[UR18][R26.64+0xd1], R7 ;  /* 0x0000d1071a00c986 */ /* 0x000fe2000c101112 */
[----:B------:R-:W-:-:S03]  /*dad0*/  ISETP.LT.OR P4, PT, R35, 0xda, !P0 ;  /* 0x000000da2300780c */ /* 0x000fc60004781670 */
[----:B------:R-:W-:Y:S01]  /*dae0*/  @!P2 STG.E.U8 desc[UR18][R26.64+0xd0], R13 ;  /* 0x0000d00d1a00a986 */ /* 0x000fe2000c101112 */
[----:B0-----:R-:W-:-:S03]  /*daf0*/  F2FP.SATFINITE.E5M2.F32.PACK_AB_MERGE_C R9, RZ, R3, RZ ;  /* 0x00000003ff09723e */ /* 0x001fc600048060ff */
[----:B------:R0:W-:Y:S04]  /*db00*/  @!P5 STG.E.U8 desc[UR18][R24.64+0xd8], R5 ;  /* 0x0000d8051800d986 */ /* 0x0001e8000c101112 */
[----:B------:R1:W-:Y:S01]  /*db10*/  @!P6 STG.E.U8 desc[UR18][R24.64+0xd9], R9 ;  /* 0x0000d9091800e986 */ /* 0x0003e2000c101112 */
[----:B------:R-:W-:-:S03]  /*db20*/  FMUL R0, R220, UR20 ;  /* 0x00000014dc007c20 */ /* 0x000fc60008400000 */
[----:B------:R-:W3:Y:S02]  /*db30*/  LDL.LU R220, [R1+0x58] ;  /* 0x0000580001dc7983 */ /* 0x000ee40000300800 */
[----:B0-----:R-:W-:Y:S01]  /*db40*/  F2FP.SATFINITE.E5M2.F32.PACK_AB_MERGE_C R5, RZ, R0, RZ ;  /* 0x00000000ff05723e */ /* 0x001fe200048060ff */
[----:B------:R-:W-:Y:S02]  /*db50*/  FMUL R2, R221, UR20 ;  /* 0x00000014dd027c20 */ /* 0x000fe40008400000 */
[----:B------:R-:W3:Y:S03]  /*db60*/  LDL.LU R221, [R1+0x5c] ;  /* 0x00005c0001dd7983 */ /* 0x000ee60000300800 */
[----:B------:R-:W-:Y:S01]  /*db70*/  F2FP.SATFINITE.E5M2.F32.PACK_AB_MERGE_C R7, RZ, R2, RZ ;  /* 0x00000002ff07723e */ /* 0x000fe200048060ff */
[----:B------:R0:W-:Y:S01]  /*db80*/  @!P4 STG.E.U8 desc[UR18][R26.64+0xd9], R5 ;  /* 0x0000d9051a00c986 */ /* 0x0001e2000c101112 */
[----:B------:R-:W-:-:S03]  /*db90*/  FMUL R3, R223, UR20 ;  /* 0x00000014df037c20 */ /* 0x000fc60008400000 */
[----:B------:R-:W3:Y:S02]  /*dba0*/  LDL.LU R223, [R1+0x60] ;  /* 0x0000600001df7983 */ /* 0x000ee40000300800 */
[----:B-1----:R-:W-:Y:S01]  /*dbb0*/  F2FP.SATFINITE.E5M2.F32.PACK_AB_MERGE_C R9, RZ, R3, RZ ;  /* 0x00000003ff09723e */ /* 0x002fe200048060ff */
[----:B----4-:R-:W-:Y:S02]  /*dbc0*/  FMUL R4, R222, UR20 ;  /* 0x00000014de047c20 */ /* 0x010fe40008400000 */
[----:B------:R-:W4:Y:S01]  /*dbd0*/  LDL.LU R222, [R1+0x64] ;  /* 0x0000640001de7983 */ /* 0x000f220000300800 */
[----:B--2---:R-:W-:-:S03]  /*dbe0*/  FMUL R0, R224, UR20 ;  /* 0x00000014e0007c20 */ /* 0x004fc60008400000 */
[----:B------:R-:W2:Y:S01]  /*dbf0*/  LDL.LU R224, [R1+0x68] ;  /* 0x0000680001e07983 */ /* 0x000ea20000300800 */
[----:B---3--:R-:W-:Y:S01]  /*dc00*/  FMUL R2, R225, UR20 ;  /* 0x00000014e1027c20 */ /* 0x008fe20008400000 */
[----:B0-----:R-:W-:Y:S02]  /*dc10*/  F2FP.SATFINITE.E5M2.F32.PACK_AB_MERGE_C R5, RZ, R0, RZ ;  /* 0x00000000ff05723e */ /* 0x001fe400048060ff */
[----:B------:R-:W3:Y:S01]  /*dc20*/  LDL.LU R225, [R1+0x6c] ;  /* 0x00006c0001e17983 */ /* 0x000ee20000300800 */
[----:B------:R-:W-:-:S03]  /*dc30*/  FMUL R3, R226, UR20 ;  /* 0x00000014e2037c20 */ /* 0x000fc60008400000 */
[----:B------:R-:W3:Y:S01]  /*dc40*/  LDL.LU R226, [R1+0x70] ;  /* 0x0000700001e27983 */ /* 0x000ee20000300800 */
[----:B------:R-:W-:-:S03]  /*dc50*/  FMUL R0, R227, UR20 ;  /* 0x00000014e3007c20 */ /* 0x000fc60008400000 */
[----:B------:R-:W3:Y:S01]  /*dc60*/  LDL.LU R227, [R1+0x74] ;  /* 0x0000740001e37983 */ /* 0x000ee20000300800 */
[C---:B------:R-:W-:Y:S02]  /*dc70*/  ISETP.LT.OR P2, PT, R35.reuse, 0xd9, !P0 ;  /* 0x000000d92300780c */ /* 0x040fe40004741670 */
[C---:B------:R-:W-:Y:S02]  /*dc80*/  ISETP.LT.OR P5, PT, R35.reuse, 0xe1, !P1 ;  /* 0x000000e12300780c */ /* 0x040fe40004fa1670 */
[C---:B------:R-:W-:Y:S02]  /*dc90*/  ISETP.LT.OR P6, PT, R35.reuse, 0xe2, !P1 ;  /* 0x000000e22300780c */ /* 0x040fe40004fc1670 */
[----:B------:R-:W-:-:S07]  /*dca0*/  ISETP.LT.OR P4, PT, R35, 0xe2, !P0 ;  /* 0x000000e22300780c */ /* 0x000fce0004781670 */
[----:B------:R-:W-:Y:S01]  /*dcb0*/  @!P2 STG.E.U8 desc[UR18][R26.64+0xd8], R11 ;  /* 0x0000d80b1a00a986 */ /* 0x000fe2000c101112 */
[----:B------:R-:W-:-:S03]  /*dcc0*/  ISETP.LT.OR P2, PT, R35, 0xe1, !P0 ;  /* 0x000000e12300780c */ /* 0x000fc60004741670 */
[----:B------:R0:W-:Y:S01]  /*dcd0*/  @!P5 STG.E.U8 desc[UR18][R24.64+0xe0], R7 ;  /* 0x0000e0071800d986 */ /* 0x0001e2000c101112 */
[----:B------:R-:W-:-:S03]  /*dce0*/  ISETP.LT.OR P5, PT, R35, 0xe9, !P1 ;  /* 0x000000e92300780c */ /* 0x000fc60004fa1670 */
[----:B------:R1:W-:Y:S01]  /*dcf0*/  @!P6 STG.E.U8 desc[UR18][R24.64+0xe1], R9 ;  /* 0x0000e1091800e986 */ /* 0x0003e2000c101112 */
[----:B------:R-:W-:Y:S02]  /*dd00*/  ISETP.LT.OR P6, PT, R35, 0xea, !P1 ;  /* 0x000000ea2300780c */ /* 0x000fe40004fc1670 */
[----:B------:R-:W-:Y:S01]  /*dd10*/  F2FP.SATFINITE.E5M2.F32.PACK_AB_MERGE_C R13, RZ, R4, RZ ;  /* 0x00000004ff0d723e */ /* 0x000fe200048060ff */
[----:B------:R1:W-:Y:S01]  /*dd20*/  @!P4 STG.E.U8 desc[UR18][R26.64+0xe1], R5 ;  /* 0x0000e1051a00c986 */ /* 0x0003e2000c101112 */
[----:B0-----:R-:W-:-:S03]  /*dd30*/  F2FP.SATFINITE.E5M2.F32.PACK_AB_MERGE_C R7, RZ, R2, RZ ;  /* 0x00000002ff07723e */ /* 0x001fc600048060ff */
[----:B------:R-:W-:Y:S01]  /*dd40*/  @!P2 STG.E.U8 desc[UR18][R26.64+0xe0], R13 ;  /* 0x0000e00d1a00a986 */ /* 0x000fe2000c101112 */
[----:B-1----:R-:W-:-:S03]  /*dd50*/  F2FP.SATFINITE.E5M2.F32.PACK_AB_MERGE_C R9, RZ, R3, RZ ;  /* 0x00000003ff09723e */ /* 0x002fc600048060ff */
[----:B------:R0:W-:Y:S01]  /*dd60*/  @!P5 STG.E.U8 desc[UR18][R24.64+0xe8], R7 ;  /* 0x0000e8071800d986 */ /* 0x0001e2000c101112 */
[C---:B------:R-:W-:Y:S02]  /*dd70*/  ISETP.LT.OR P2, PT, R35.reuse, 0xe9, !P0 ;  /* 0x000000e92300780c */ /* 0x040fe40004741670 */
[C---:B------:R-:W-:Y:S01]  /*dd80*/  ISETP.LT.OR P4, PT, R35.reuse, 0xea, !P0 ;  /* 0x000000ea2300780c */ /* 0x040fe20004781670 */
[----:B------:R1:W-:Y:S01]  /*dd90*/  @!P6 STG.E.U8 desc[UR18][R24.64+0xe9], R9 ;  /* 0x0000e9091800e986 */ /* 0x0003e2000c101112 */
[C---:B------:R-:W-:Y:S01]  /*dda0*/  ISETP.LT.OR P5, PT, R35.reuse, 0xf1, !P1 ;  /* 0x000000f12300780c */ /* 0x040fe20004fa1670 */
[----:B------:R-:W-:Y:S01]  /*ddb0*/  FMUL R2, R218, UR20 ;  /* 0x00000014da027c20 */ /* 0x000fe20008400000 */
[----:B------:R-:W-:Y:S02]  /*ddc0*/  ISETP.LT.OR P6, PT, R35, 0xf2, !P1 ;  /* 0x000000f22300780c */ /* 0x000fe40004fc1670 */
[----:B------:R-:W-:Y:S02]  /*ddd0*/  F2FP.SATFINITE.E5M2.F32.PACK_AB_MERGE_C R11, RZ, R0, RZ ;  /* 0x00000000ff0b723e */ /* 0x000fe400048060ff */
[----:B------:R-:W-:-:S03]  /*dde0*/  F2FP.SATFINITE.E5M2.F32.PACK_AB_MERGE_C R5, RZ, R2, RZ ;  /* 0x00000002ff05723e */ /* 0x000fc600048060ff */
[----:B------:R-:W-:Y:S01]  /*ddf0*/  @!P2 STG.E.U8 desc[UR18][R26.64+0xe8], R11 ;  /* 0x0000e80b1a00a986 */ /* 0x000fe2000c101112 */
[----:B------:R-:W-:-:S03]  /*de00*/  ISETP.LT.OR P2, PT, R35, 0xf1, !P0 ;  /* 0x000000f12300780c */ /* 0x000fc60004741670 */
[----:B------:R-:W-:Y:S01]  /*de10*/  @!P4 STG.E.U8 desc[UR18][R26.64+0xe9], R5 ;  /* 0x0000e9051a00c986 */ /* 0x000fe2000c101112 */
[C---:B------:R-:W-:Y:S02]  /*de20*/  ISETP.LT.OR P4, PT, R35.reuse, 0xf9, !P1 ;  /* 0x000000f92300780c */ /* 0x040fe40004f81670 */
[----:B------:R-:W-:Y:S01]  /*de30*/  ISETP.LT.OR P1, PT, R35, 0xfa, !P1 ;  /* 0x000000fa2300780c */ /* 0x000fe20004f21670 */
[----:B------:R-:W-:-:S05]  /*de40*/  FMUL R0, R220, UR20 ;  /* 0x00000014dc007c20 */ /* 0x000fca0008400000 */
[----:B0-----:R-:W-:-:S05]  /*de50*/  F2FP.SATFINITE.E5M2.F32.PACK_AB_MERGE_C R7, RZ, R0, RZ ;  /* 0x00000000ff07723e */ /* 0x001fca00048060ff */
[----:B------:R0:W-:Y:S01]  /*de60*/  @!P5 STG.E.U8 desc[UR18][R24.64+0xf0], R7 ;  /* 0x0000f0071800d986 */ /* 0x0001e2000c101112 */
[----:B------:R-:W-:-:S05]  /*de70*/  FMUL R3, R221, UR20 ;  /* 0x00000014dd037c20 */ /* 0x000fca0008400000 */
[----:B-1----:R-:W-:Y:S02]  /*de80*/  F2FP.SATFINITE.E5M2.F32.PACK_AB_MERGE_C R9, RZ, R3, RZ ;  /* 0x00000003ff09723e */ /* 0x002fe400048060ff */
[----:B------:R-:W-:-:S03]  /*de90*/  ISETP.LT.OR P5, PT, R35, 0xf2, !P0 ;  /* 0x000000f22300780c */ /* 0x000fc600047a1670 */
[----:B------:R1:W-:Y:S01]  /*dea0*/  @!P6 STG.E.U8 desc[UR18][R24.64+0xf1], R9 ;  /* 0x0000f1091800e986 */ /* 0x0003e2000c101112 */
[C---:B------:R-:W-:Y:S02]  /*deb0*/  ISETP.LT.OR P6, PT, R35.reuse, 0xf9, !P0 ;  /* 0x000000f92300780c */ /* 0x040fe400047c1670 */
[----:B------:R-:W-:Y:S01]  /*dec0*/  ISETP.LT.OR P0, PT, R35, 0xfa, !P0 ;  /* 0x000000fa2300780c */ /* 0x000fe20004701670 */
[----:B------:R-:W-:-:S05]  /*ded0*/  FMUL R0, R223, UR20 ;  /* 0x00000014df007c20 */ /* 0x000fca0008400000 */
[----:B------:R-:W-:-:S05]  /*dee0*/  F2FP.SATFINITE.E5M2.F32.PACK_AB_MERGE_C R13, RZ, R0, RZ ;  /* 0x00000000ff0d723e */ /* 0x000fca00048060ff */
[----:B------:R0:W-:Y:S01]  /*def0*/  @!P2 STG.E.U8 desc[UR18][R26.64+0xf0], R13 ;  /* 0x0000f00d1a00a986 */ /* 0x0001e2000c101112 */
[----:B----4-:R-:W-:Y:S01]  /*df00*/  FMUL R0, R222, UR20 ;  /* 0x00000014de007c20 */ /* 0x010fe20008400000 */
[----:B--2---:R-:W-:Y:S01]  /*df10*/  FMUL R2, R224, UR20 ;  /* 0x00000014e0027c20 */ /* 0x004fe20008400000 */
[----:B---3--:R-:W-:-:S03]  /*df20*/  FMUL R3, R225, UR20 ;  /* 0x00000014e1037c20 */ /* 0x008fc60008400000 */
[----:B0-----:R-:W-:Y:S01]  /*df30*/  F2FP.SATFINITE.E5M2.F32.PACK_AB_MERGE_C R7, RZ, R0, RZ ;  /* 0x00000000ff07723e */ /* 0x001fe200048060ff */
[----:B------:R-:W-:Y:S01]  /*df40*/  FMUL R4, R226, UR20 ;  /* 0x00000014e2047c20 */ /* 0x000fe20008400000 */
[----:B------:R-:W-:Y:S01]  /*df50*/  FMUL R5, R227, UR20 ;  /* 0x00000014e3057c20 */ /* 0x000fe20008400000 */
[----:B-1----:R-:W-:Y:S02]  /*df60*/  F2FP.SATFINITE.E5M2.F32.PACK_AB_MERGE_C R9, RZ, R2, RZ ;  /* 0x00000002ff09723e */ /* 0x002fe400048060ff */
[----:B------:R-:W-:Y:S02]  /*df70*/  F2FP.SATFINITE.E5M2.F32.PACK_AB_MERGE_C R3, RZ, R3, RZ ;  /* 0x00000003ff03723e */ /* 0x000fe400048060ff */
[----:B------:R-:W-:Y:S02]  /*df80*/  F2FP.SATFINITE.E5M2.F32.PACK_AB_MERGE_C R11, RZ, R4, RZ ;  /* 0x00000004ff0b723e */ /* 0x000fe400048060ff */
[----:B------:R-:W-:Y:S01]  /*df90*/  F2FP.SATFINITE.E5M2.F32.PACK_AB_MERGE_C R5, RZ, R5, RZ ;  /* 0x00000005ff05723e */ /* 0x000fe200048060ff */
[----:B------:R0:W-:Y:S04]  /*dfa0*/  @!P5 STG.E.U8 desc[UR18][R26.64+0xf1], R7 ;  /* 0x0000f1071a00d986 */ /* 0x0001e8000c101112 */
[----:B------:R0:W-:Y:S04]  /*dfb0*/  @!P4 STG.E.U8 desc[UR18][R24.64+0xf8], R9 ;  /* 0x0000f8091800c986 */ /* 0x0001e8000c101112 */
[----:B------:R0:W-:Y:S04]  /*dfc0*/  @!P1 STG.E.U8 desc[UR18][R24.64+0xf9], R3 ;  /* 0x0000f90318009986 */ /* 0x0001e8000c101112 */
[----:B------:R0:W-:Y:S04]  /*dfd0*/  @!P6 STG.E.U8 desc[UR18][R26.64+0xf8], R11 ;  /* 0x0000f80b1a00e986 */ /* 0x0001e8000c101112 */
[----:B------:R0:W-:Y:S02]  /*dfe0*/  @!P0 STG.E.U8 desc[UR18][R26.64+0xf9], R5 ;  /* 0x0000f9051a008986 */ /* 0x0001e4000c101112 */
.L_x_289:
[----:B------:R-:W-:Y:S05]  /*dff0*/  BSYNC B0 ;  /* 0x0000000000007941 */ /* 0x000fea0003800000 */
.L_x_31:
[----:B0-----:R-:W2:Y:S04]  /*e000*/  LDL.LU R3, [R1+0x78] ;  /* 0x0000780001037983 */ /* 0x001ea80000300800 */
[----:B-----5:R-:W2:Y:S01]  /*e010*/  LDL.LU R2, [R1+0x7c] ;  /* 0x00007c0001027983 */ /* 0x020ea20000300800 */
[----:B------:R-:W-:Y:S01]  /*e020*/  ULDC UR6, c[0x0][0xc] ;  /* 0x0000030000067ab9 */ /* 0x000fe20000000800 */
[----:B------:R-:W-:Y:S01]  /*e030*/  ULDC UR7, c[0x0][0x10] ;  /* 0x0000040000077ab9 */ /* 0x000fe20000000800 */
[----:B------:R-:W2:Y:S01]  /*e040*/  LDC R5, c[0x0][0x14] ;  /* 0x00000500ff057b82 */ /* 0x000ea20000000800 */
[----:B------:R-:W-:Y:S01]  /*e050*/  UIMAD.WIDE.U32 UR6, UR6, UR7, URZ ;  /* 0x00000007060672a5 */ /* 0x000fe2000f8e003f */
[----:B------:R-:W-:Y:S01]  /*e060*/  PRMT R0, RZ, 0x7610, R0 ;  /* 0x00007610ff007816 */ /* 0x000fe20000000000 */
[----:B------:R-:W-:-:S04]  /*e070*/  UMOV UR22, 0xffffffff ;  /* 0xffffffff00167882 */ /* 0x000fc80000000000 */
[----:B--2---:R-:W-:-:S04]  /*e080*/  IMAD.WIDE.U32 R2, R5, UR6, R2 ;  /* 0x0000000605027c25 */ /* 0x004fc8000f8e0002 */
[----:B------:R-:W-:Y:S01]  /*e090*/  IMAD R5, R5, UR7, RZ ;  /* 0x0000000705057c24 */ /* 0x000fe2000f8e02ff */
[----:B------:R-:W-:Y:S01]  /*e0a0*/  ULDC.64 UR6, c[0x0][0x650] ;  /* 0x0001940000067ab9 */ /* 0x000fe20000000a00 */
[----:B------:R-:W-:Y:S01]  /*e0b0*/  IMAD.MOV.U32 R19, RZ, RZ, R2 ;  /* 0x000000ffff137224 */ /* 0x000fe200078e0002 */
[----:B------:R-:W-:Y:S01]  /*e0c0*/  ISETP.GE.U32.AND P0, PT, R2, UR6, PT ;  /* 0x0000000602007c0c */ /* 0x000fe2000bf06070 */
[----:B------:R-:W-:Y:S02]  /*e0d0*/  IMAD.IADD R22, R3, 0x1, R5 ;  /* 0x0000000103167824 */ /* 0x000fe400078e0205 */
[----:B------:R-:W-:-:S03]  /*e0e0*/  IMAD.MOV.U32 R2, RZ, RZ, -0x1 ;  /* 0xffffffffff027424 */ /* 0x000fc600078e00ff */
[----:B------:R0:W-:Y:S01]  /*e0f0*/  STL [R1+0x78], R22 ;  /* 0x0000781601007387 */ /* 0x0001e20000100800 */
[----:B------:R-:W-:-:S03]  /*e100*/  ISETP.GE.U32.AND.EX P0, PT, R22, UR7, PT, P0 ;  /* 0x0000000716007c0c */ /* 0x000fc6000bf06100 */
[----:B------:R0:W-:Y:S04]  /*e110*/  STL [R1+0x7c], R19 ;  /* 0x00007c1301007387 */ /* 0x0001e80000100800 */
[----:B------:R0:W-:Y:S06]  /*e120*/  STL [R1+0x80], R2 ;  /* 0x0000800201007387 */ /* 0x0001ec0000100800 */
[----:B------:R-:W-:Y:S05]  /*e130*/  @P0 BRA `(.L_x_290) ;  /* 0x00000004006c0947 */ /* 0x000fea0003800000 */
[----:B------:R-:W2:Y:S01]  /*e140*/  S2R R14, SR_CTAID.X ;  /* 0x00000000000e7919 */ /* 0x000ea20000002500 */
[----:B------:R-:W5:Y:S01]  /*e150*/  LDC.64 R8, c[0x0][0x628] ;  /* 0x00018a00ff087b82 */ /* 0x000f620000000a00 */
[----:B------:R-:W-:Y:S01]  /*e160*/  ULDC UR6, c[0x0][0x150] ;  /* 0x0000540000067ab9 */ /* 0x000fe20000000800 */
[----:B------:R-:W-:Y:S01]  /*e170*/  IMAD.MOV.U32 R6, RZ, RZ, R19 ;  /* 0x000000ffff067224 */ /* 0x000fe200078e0013 */
[----:B------:R-:W0:Y:S01]  /*e180*/  S2R R16, SR_CTAID.Y ;  /* 0x0000000000107919 */ /* 0x000e220000002600 */
[----:B------:R-:W-:-:S04]  /*e190*/  IMAD.MOV.U32 R7, RZ, RZ, R22 ;  /* 0x000000ffff077224 */ /* 0x000fc800078e0016 */
[----:B------:R-:W0:Y:S08]  /*e1a0*/  LDC R17, c[0x0][0x144] ;  /* 0x00005100ff117b82 */ /* 0x000e300000000800 */
[----:B------:R-:W0:Y:S08]  /*e1b0*/  LDC R10, c[0x0][0x630] ;  /* 0x00018c00ff0a7b82 */ /* 0x000e300000000800 */
[----:B------:R-:W0:Y:S01]  /*e1c0*/  LDC.64 R12, c[0x0][0x620] ;  /* 0x00018800ff0c7b82 */ /* 0x000e220000000a00 */
[----:B-----5:R-:W-:-:S04]  /*e1d0*/  ISETP.NE.U32.AND P0, PT, R8, RZ, PT ;  /* 0x000000ff0800720c */ /* 0x020fc80003f05070 */
[----:B------:R-:W-:Y:S02]  /*e1e0*/  ISETP.NE.AND.EX P0, PT, R9, RZ, PT, P0 ;  /* 0x000000ff0900720c */ /* 0x000fe40003f05300 */
[----:B--2---:R-:W-:-:S05]  /*e1f0*/  I2FP.F32.U32 R0, R14 ;  /* 0x0000000e00007245 */ /* 0x004fca0000201000 */
[----:B------:R-:W-:-:S04]  /*e200*/  FMUL R0, R0, UR6 ;  /* 0x0000000600007c20 */ /* 0x000fc80008400000 */
[----:B------:R2:W0:Y:S02]  /*e210*/  F2I.U32.TRUNC.NTZ R15, R0 ;  /* 0x00000000000f7305 */ /* 0x000424000020f000 */
[----:B------:R-:W-:Y:S05]  /*e220*/  @!P0 BRA `(.L_x_291) ;  /* 0x0000000000288947 */ /* 0x000fea0003800000 */
[----:B--2---:R-:W2:Y:S02]  /*e230*/  LDC R0, c[0x0][0x634] ;  /* 0x00018d00ff007b82 */ /* 0x004ea40000000800 */
[----:B--2---:R-:W-:-:S05]  /*e240*/  IADD3 R7, P0, R19, R0, RZ ;  /* 0x0000000013077210 */ /* 0x004fca0007f1e0ff */
[----:B------:R-:W-:-:S04]  /*e250*/  IMAD.X R11, RZ, RZ, R22, P0 ;  /* 0x000000ffff0b7224 */ /* 0x000fc800000e0616 */
[----:B0-----:R-:W-:-:S04]  /*e260*/  IMAD.WIDE.U32 R2, R11, R8, RZ ;  /* 0x000000080b027225 */ /* 0x001fc800078e00ff */
[----:B------:R-:W-:-:S04]  /*e270*/  IMAD.WIDE.U32 R4, P0, R7, R9, R2 ;  /* 0x0000000907047225 */ /* 0x000fc80007800002 */
[----:B------:R-:W-:-:S04]  /*e280*/  IMAD.WIDE.U32 R2, R7, R8, RZ ;  /* 0x0000000807027225 */ /* 0x000fc800078e00ff */
[----:B------:R-:W-:Y:S01]  /*e290*/  IMAD.X R7, RZ, RZ, RZ, P0 ;  /* 0x000000ffff077224 */ /* 0x000fe200000e06ff */
[----:B------:R-:W-:Y:S01]  /*e2a0*/  IADD3 RZ, P0, R3, R4, RZ ;  /* 0x0000000403ff7210 */ /* 0x000fe20007f1e0ff */
[----:B------:R-:W-:-:S04]  /*e2b0*/  IMAD.MOV.U32 R6, RZ, RZ, R5 ;  /* 0x000000ffff067224 */ /* 0x000fc800078e0005 */
[----:B------:R-:W-:-:S08]  /*e2c0*/  IMAD.WIDE.U32.X R6, R11, R9, R6, P0 ;  /* 0x000000090b067225 */ /* 0x000fd000000e0406 */
.L_x_291:
[-CC-:B0-----:R-:W-:Y:S01]  /*e2d0*/  SHF.R.U64 R24, R6, R10.reuse, R7.reuse ;  /* 0x0000000a06187219 */ /* 0x181fe20000001207 */
[----:B------:R-:W0:Y:S01]  /*e2e0*/  LDC.64 R20, c[0x0][0x640] ;  /* 0x00019000ff147b82 */ /* 0x000e220000000a00 */
[----:B--2---:R-:W-:Y:S01]  /*e2f0*/  SHF.R.U32.HI R0, RZ, R10, R7 ;  /* 0x0000000aff007219 */ /* 0x004fe20000011607 */
[----:B------:R-:W-:Y:S01]  /*e300*/  IMAD.MOV.U32 R2, RZ, RZ, R19 ;  /* 0x000000ffff027224 */ /* 0x000fe200078e0013 */
[----:B------:R-:W-:Y:S01]  /*e310*/  IADD3 R5, P0, RZ, -R24, RZ ;  /* 0x80000018ff057210 */ /* 0x000fe20007f1e0ff */
[----:B------:R-:W-:Y:S01]  /*e320*/  IMAD.MOV R15, RZ, RZ, -R15 ;  /* 0x000000ffff0f7224 */ /* 0x000fe200078e0a0f */
[----:B------:R-:W-:Y:S01]  /*e330*/  ULDC UR6, c[0x0][0x154] ;  /* 0x0000550000067ab9 */ /* 0x000fe20000000800 */
[----:B------:R-:W-:Y:S02]  /*e340*/  IMAD.MOV.U32 R7, RZ, RZ, 0x1 ;  /* 0x00000001ff077424 */ /* 0x000fe400078e00ff */
[----:B------:R-:W2:Y:S01]  /*e350*/  LDC R4, c[0x0][0x618] ;  /* 0x00018600ff047b82 */ /* 0x000ea20000000800 */
[----:B------:R-:W-:-:S02]  /*e360*/  IMAD.X R3, RZ, RZ, ~R0, P0 ;  /* 0x000000ffff037224 */ /* 0x000fc400000e0e00 */
[----:B------:R-:W-:Y:S02]  /*e370*/  IMAD R15, R17, R15, R14 ;  /* 0x0000000f110f7224 */ /* 0x000fe400078e020e */
[-C--:B------:R-:W-:Y:S02]  /*e380*/  IMAD R0, R3, R12.reuse, RZ ;  /* 0x0000000c03007224 */ /* 0x080fe400078e02ff */
[----:B------:R-:W-:Y:S01]  /*e390*/  IMAD.MOV.U32 R3, RZ, RZ, R22 ;  /* 0x000000ffff037224 */ /* 0x000fe200078e0016 */
[----:B------:R-:W5:Y:S01]  /*e3a0*/  LDC R6, c[0x0][0x608] ;  /* 0x00018200ff067b82 */ /* 0x000f620000000800 */
[----:B------:R-:W-:-:S04]  /*e3b0*/  IMAD.WIDE.U32 R2, R5, R12, R2 ;  /* 0x0000000c05027225 */ /* 0x000fc800078e0002 */
[----:B------:R-:W-:-:S03]  /*e3c0*/  IMAD R5, R5, R13, R0 ;  /* 0x0000000d05057224 */ /* 0x000fc600078e0200 */
[----:B------:R-:W1:Y:S01]  /*e3d0*/  LDC R18, c[0x0][0x658] ;  /* 0x00019600ff127b82 */ /* 0x000e620000000800 */
[----:B------:R-:W-:Y:S01]  /*e3e0*/  I2FP.F32.U32 R0, R16 ;  /* 0x0000001000007245 */ /* 0x000fe20000201000 */
[----:B------:R-:W-:Y:S01]  /*e3f0*/  IMAD.IADD R3, R3, 0x1, R5 ;  /* 0x0000000103037824 */ /* 0x000fe200078e0205 */
[----:B0-----:R-:W-:Y:S01]  /*e400*/  ISETP.NE.U32.AND P0, PT, R20, RZ, PT ;  /* 0x000000ff1400720c */ /* 0x001fe20003f05070 */
[----:B------:R-:W-:Y:S02]  /*e410*/  IMAD.MOV.U32 R5, RZ, RZ, -0x1 ;  /* 0xffffffffff057424 */ /* 0x000fe400078e00ff */
[----:B------:R-:W-:Y:S02]  /*e420*/  FMUL R0, R0, UR6 ;  /* 0x0000000600007c20 */ /* 0x000fe40008400000 */
[----:B------:R-:W0:Y:S01]  /*e430*/  LDC R13, c[0x0][0x148] ;  /* 0x00005200ff0d7b82 */ /* 0x000e220000000800 */
[----:B--2---:R-:W-:Y:S01]  /*e440*/  SHF.R.U64 R10, R2, R4, R3 ;  /* 0x00000004020a7219 */ /* 0x004fe20000001203 */
[----:B------:R2:W0:Y:S01]  /*e450*/  F2I.U32.TRUNC.NTZ R12, R0 ;  /* 0x00000000000c7305 */ /* 0x000422000020f000 */
[----:B------:R-:W-:-:S02]  /*e460*/  ISETP.NE.AND.EX P0, PT, R21, RZ, PT, P0 ;  /* 0x000000ff1500720c */ /* 0x000fc40003f05300 */
[----:B------:R-:W-:-:S03]  /*e470*/  SHF.R.U32.HI R3, RZ, R4, R3 ;  /* 0x00000004ff037219 */ /* 0x000fc60000011603 */
[----:B------:R-:W0:Y:S01]  /*e480*/  LDC R14, c[0x0][0x600] ;  /* 0x00018000ff0e7b82 */ /* 0x000e220000000800 */
[-CC-:B-----5:R-:W-:Y:S02]  /*e490*/  SHF.R.U64 R8, R10, R6.reuse, R3.reuse ;  /* 0x000000060a087219 */ /* 0x1a0fe40000001203 */
[----:B------:R-:W-:-:S05]  /*e4a0*/  SHF.R.U32.HI R3, RZ, R6, R3 ;  /* 0x00000006ff037219 */ /* 0x000fca0000011603 */
[----:B------:R-:W0:Y:S01]  /*e4b0*/  LDC R19, c[0x0][0x648] ;  /* 0x00019200ff137b82 */ /* 0x000e220000000800 */
[-CC-:B-1----:R-:W-:Y:S02]  /*e4c0*/  SHF.R.U64 R11, R8, R18.reuse, R3.reuse ;  /* 0x00000012080b7219 */ /* 0x182fe40000001203 */
[-C--:B------:R-:W-:Y:S02]  /*e4d0*/  SHF.L.U32 R5, R5, R18.reuse, RZ ;  /* 0x0000001205057219 */ /* 0x080fe400000006ff */
[-C--:B------:R-:W-:Y:S01]  /*e4e0*/  SHF.R.U32.HI R3, RZ, R18.reuse, R3 ;  /* 0x00000012ff037219 */ /* 0x080fe20000011603 */
[----:B------:R-:W-:Y:S01]  /*e4f0*/  IMAD.MOV.U32 R2, RZ, RZ, R11 ;  /* 0x000000ffff027224 */ /* 0x000fe200078e000b */
[----:B------:R-:W-:Y:S01]  /*e500*/  SHF.L.U32 R34, R7, R18, RZ ;  /* 0x0000001207227219 */ /* 0x000fe200000006ff */
[----:B------:R-:W1:Y:S01]  /*e510*/  LDC R22, c[0x0][0x638] ;  /* 0x00018e00ff167b82 */ /* 0x000e620000000800 */
[----:B------:R-:W-:-:S07]  /*e520*/  LOP3.LUT R17, RZ, R5, RZ, 0x33, !PT ;  /* 0x00000005ff117212 */ /* 0x000fce00078e33ff */
[----:B------:R-:W0:Y:S01]  /*e530*/  LDC R23, c[0x0][0x610] ;  /* 0x00018400ff177b82 */ /* 0x000e220000000800 */
[----:B--2---:R-:W-:Y:S05]  /*e540*/  @!P0 BRA `(.L_x_292) ;  /* 0x0000000000288947 */ /* 0x004fea0003800000 */
[----:B------:R-:W2:Y:S02]  /*e550*/  LDC R0, c[0x0][0x64c] ;  /* 0x00019300ff007b82 */ /* 0x000ea40000000800 */
[----:B--2---:R-:W-:-:S05]  /*e560*/  IADD3 R7, P0, R11, R0, RZ ;  /* 0x000000000b077210 */ /* 0x004fca0007f1e0ff */
        /* <DEDUP_REMOVED lines=8> */
.L_x_292:
[----:B0-----:R-:W-:Y:S01]  /*e5f0*/  SHF.R.U64 R0, R2, R19, R3 ;  /* 0x0000001302007219 */ /* 0x001fe20000001203 */
[----:B------:R-:W-:Y:S01]  /*e600*/  VIADD R3, R14, 0xffffffff ;  /* 0xffffffff0e037836 */ /* 0x000fe20000000000 */
[----:B------:R-:W-:Y:S01]  /*e610*/  LOP3.LUT R5, R8, R17, RZ, 0xc0, !PT ;  /* 0x0000001108057212 */ /* 0x000fe200078ec0ff */
[----:B------:R-:W-:Y:S01]  /*e620*/  IMAD.MOV R12, RZ, RZ, -R12 ;  /* 0x000000ffff0c7224 */ /* 0x000fe200078e0a0c */
[----:B------:R-:W-:Y:S01]  /*e630*/  R2UR UR22, R24 ;  /* 0x00000000181672ca */ /* 0x000fe200000e0000 */
[----:B------:R-:W-:Y:S01]  /*e640*/  IMAD.MOV R2, RZ, RZ, -R0 ;  /* 0x000000ffff027224 */ /* 0x000fe200078e0a00 */
[----:B------:R-:W-:Y:S01]  /*e650*/  LOP3.LUT R3, R10, R3, RZ, 0xc0, !PT ;  /* 0x000000030a037212 */ /* 0x000fe200078ec0ff */
[----:B------:R-:W-:Y:S02]  /*e660*/  IMAD R34, R34, R0, R5 ;  /* 0x0000000022227224 */ /* 0x000fe400078e0205 */
[----:B------:R-:W-:Y:S02]  /*e670*/  @P3 IMAD R15, R13, R12, R16 ;  /* 0x0000000c0d0f3224 */ /* 0x000fe400078e0210 */
[----:B-1----:R-:W-:-:S02]  /*e680*/  IMAD R0, R2, R22, R11 ;  /* 0x0000001602007224 */ /* 0x002fc400078e020b */
[----:B------:R-:W-:Y:S02]  /*e690*/  IMAD R34, R34, R23, R15 ;  /* 0x0000001722227224 */ /* 0x000fe400078e020f */
[----:B------:R-:W-:Y:S02]  /*e6a0*/  IMAD R3, R0, R14, R3 ;  /* 0x0000000e00037224 */ /* 0x000fe400078e0203 */
[----:B------:R-:W-:-:S03]  /*e6b0*/  IMAD.MOV.U32 R0, RZ, RZ, 0x1 ;  /* 0x00000001ff007424 */ /* 0x000fc600078e00ff */
[----:B------:R-:W-:Y:S02]  /*e6c0*/  SEL R2, R3, R34, !P3 ;  /* 0x0000002203027207 */ /* 0x000fe40005800000 */
[----:B------:R-:W-:-:S03]  /*e6d0*/  SEL R34, R34, R3, !P3 ;  /* 0x0000000322227207 */ /* 0x000fc60005800000 */
[----:B------:R2:W-:Y:S04]  /*e6e0*/  STL [R1+0x80], R2 ;  /* 0x0000800201007387 */ /* 0x0005e80000100800 */
.L_x_290:
[----:B------:R-:W-:Y:S01]  /*e6f0*/  UIADD3 UR5, UR12, UR5, URZ ;  /* 0x000000050c057290 */ /* 0x000fe2000fffe03f */
[----:B------:R0:W-:Y:S01]  /*e700*/  STL [R1+0x84], R34 ;  /* 0x0000842201007387 */ /* 0x0001e20000100800 */
[----:B------:R-:W-:Y:S02]  /*e710*/  LOP3.LUT P0, RZ, R0, 0xff, RZ, 0xc0, !PT ;  /* 0x000000ff00ff7812 */ /* 0x000fe4000780c0ff */
[----:B------:R-:W-:Y:S02]  /*e720*/  USHF.R.U32.HI UR6, URZ, 0x2, UR5 ;  /* 0x000000023f067899 */ /* 0x000fe40008011605 */
[----:B------:R-:W-:Y:S02]  /*e730*/  UISETP.GT.U32.AND UP1, UPT, UR5, 0x3, UPT ;  /* 0x000000030500788c */ /* 0x000fe4000bf24070 */
[----:B------:R-:W-:Y:S02]  /*e740*/  ULOP3.LUT UR6, UR6, 0x1, URZ, 0xc0, !UPT ;  /* 0x0000000106067892 */ /* 0x000fe4000f8ec03f */
[----:B------:R-:W-:-:S02]  /*e750*/  UISETP.LT.U32.AND UP1, UPT, UR12, 0x4, UP1 ;  /* 0x000000040c00788c */ /* 0x000fc40008f21070 */
[----:B------:R-:W-:Y:S02]  /*e760*/  UISETP.NE.U32.AND UP0, UPT, UR6, 0x1, UPT ;  /* 0x000000010600788c */ /* 0x000fe4000bf05070 */
[----:B------:R-:W-:Y:S02]  /*e770*/  USEL UR7, URZ, 0x1, !UP1 ;  /* 0x000000013f077887 */ /* 0x000fe4000c800000 */
[----:B------:R-:W-:Y:S02]  /*e780*/  UISETP.GT.U32.AND UP0, UPT, UR12, 0x3, !UP0 ;  /* 0x000000030c00788c */ /* 0x000fe4000c704070 */
[----:B------:R-:W-:Y:S02]  /*e790*/  ULOP3.LUT UR5, UR5, 0x3, URZ, 0xc0, !UPT ;  /* 0x0000000305057892 */ /* 0x000fe4000f8ec03f */
[----:B------:R-:W-:-:S04]  /*e7a0*/  USEL UR6, URZ, 0x1, !UP0 ;  /* 0x000000013f067887 */ /* 0x000fc8000c000000 */
[----:B------:R-:W-:Y:S01]  /*e7b0*/  ULOP3.LUT UR4, UR6, UR4, UR7, 0x96, !UPT ;  /* 0x0000000406047292 */ /* 0x000fe2000f8e9607 */
[----:B0-----:R-:W-:Y:S11]  /*e7c0*/  @P0 BRA `(.L_x_293) ;  /* 0xffffff2800140947 */ /* 0x001ff6000383ffff */
[----:B------:R-:W-:Y:S05]  /*e7d0*/  EXIT ;  /* 0x000000000000794d */ /* 0x000fea0003800000 */
.L_x_3:
[----:B------:R-:W2:Y:S01]  /*e7e0*/  LDL R16, [R1+0x7c] ;  /* 0x00007c0001107983 */ /* 0x000ea20000100800 */
[----:B------:R-:W-:-:S03]  /*e7f0*/  ULDC.64 UR4, c[0x0][0x650] ;  /* 0x0001940000047ab9 */ /* 0x000fc60000000a00 */
[----:B------:R-:W3:Y:S01]  /*e800*/  LDL R17, [R1+0x78] ;  /* 0x0000780001117983 */ /* 0x000ee20000100800 */
[----:B------:R-:W-:Y:S01]  /*e810*/  PRMT R4, RZ, 0x7610, R4 ;  /* 0x00007610ff047816 */ /* 0x000fe20000000004 */
[----:B------:R-:W-:Y:S02]  /*e820*/  IMAD.MOV.U32 R5, RZ, RZ, -0x1 ;  /* 0xffffffffff057424 */ /* 0x000fe400078e00ff */
[----:B------:R-:W-:Y:S02]  /*e830*/  IMAD.MOV.U32 R6, RZ, RZ, -0x1 ;  /* 0xffffffffff067424 */ /* 0x000fe400078e00ff */
[----:B------:R-:W-:Y:S01]  /*e840*/  IMAD.MOV.U32 R11, RZ, RZ, -0x1 ;  /* 0xffffffffff0b7424 */ /* 0x000fe200078e00ff */
[----:B--2---:R-:W-:-:S04]  /*e850*/  ISETP.GE.U32.AND P0, PT, R16, UR4, PT ;  /* 0x0000000410007c0c */ /* 0x004fc8000bf06070 */
[----:B---3--:R-:W-:-:S13]  /*e860*/  ISETP.GE.U32.AND.EX P0, PT, R17, UR5, PT, P0 ;  /* 0x0000000511007c0c */ /* 0x008fda000bf06100 */
[----:B------:R-:W-:Y:S05]  /*e870*/  @P0 BRA `(.L_x_294) ;  /* 0x00000004005c0947 */ /* 0x000fea0003800000 */
        /* <DEDUP_REMOVED lines=18> */
.L_x_295:
[-CC-:B------:R-:W-:Y:S01]  /*e9a0*/  SHF.R.U64 R11, R8, R12.reuse, R9.reuse ;  /* 0x0000000c080b7219 */ /* 0x180fe20000001209 */
[----:B------:R-:W0:Y:S01]  /*e9b0*/  LDC.64 R20, c[0x0][0x640] ;  /* 0x00019000ff147b82 */ /* 0x000e220000000a00 */
[----:B------:R-:W-:Y:S01]  /*e9c0*/  SHF.R.U32.HI R3, RZ, R12, R9 ;  /* 0x0000000cff037219 */ /* 0x000fe20000011609 */
[----:B------:R-:W-:Y:S01]  /*e9d0*/  ULDC UR4, c[0x0][0x150] ;  /* 0x0000540000047ab9 */ /* 0x000fe20000000800 */
[----:B------:R-:W-:Y:S01]  /*e9e0*/  IADD3 R7, P0, RZ, -R11, RZ ;  /* 0x8000000bff077210 */ /* 0x000fe20007f1e0ff */
[----:B------:R-:W-:Y:S01]  /*e9f0*/  IMAD.MOV.U32 R4, RZ, RZ, R16 ;  /* 0x000000ffff047224 */ /* 0x000fe200078e0010 */
[----:B------:R-:W-:Y:S01]  /*ea00*/  I2FP.F32.U32 R6, R2 ;  /* 0x0000000200067245 */ /* 0x000fe20000201000 */
[----:B------:R-:W-:Y:S02]  /*ea10*/  IMAD.MOV.U32 R5, RZ, RZ, R17 ;  /* 0x000000ffff057224 */ /* 0x000fe400078e0011 */
[----:B------:R-:W1:Y:S01]  /*ea20*/  LDC R10, c[0x0][0x618] ;  /* 0x00018600ff0a7b82 */ /* 0x000e620000000800 */
[----:B------:R-:W-:-:S02]  /*ea30*/  IMAD.X R3, RZ, RZ, ~R3, P0 ;  /* 0x000000ffff037224 */ /* 0x000fc400000e0e03 */
[----:B------:R-:W-:Y:S01]  /*ea40*/  FMUL R9, R6, UR4 ;  /* 0x0000000406097c20 */ /* 0x000fe20008400000 */
[----:B------:R-:W-:Y:S01]  /*ea50*/  IMAD.WIDE.U32 R4, R7, R14, R4 ;  /* 0x0000000e07047225 */ /* 0x000fe200078e0004 */
[----:B------:R-:W-:-:S03]  /*ea60*/  ULDC UR4, c[0x0][0x154] ;  /* 0x0000550000047ab9 */ /* 0x000fc60000000800 */
[----:B------:R-:W-:Y:S01]  /*ea70*/  IMAD R6, R3, R14, RZ ;  /* 0x0000000e03067224 */ /* 0x000fe200078e02ff */
[----:B------:R-:W2:Y:S01]  /*ea80*/  LDC R13, c[0x0][0x144] ;  /* 0x00005100ff0d7b82 */ /* 0x000ea20000000800 */
[----:B------:R-:W3:Y:S02]  /*ea90*/  F2I.U32.TRUNC.NTZ R9, R9 ;  /* 0x0000000900097305 */ /* 0x000ee4000020f000 */
[----:B------:R-:W-:Y:S02]  /*eaa0*/  IMAD R3, R7, R15, R6 ;  /* 0x0000000f07037224 */ /* 0x000fe400078e0206 */
[----:B------:R-:W-:Y:S02]  /*eab0*/  IMAD.MOV.U32 R6, RZ, RZ, -0x1 ;  /* 0xffffffffff067424 */ /* 0x000fe400078e00ff */
[----:B------:R-:W-:Y:S01]  /*eac0*/  IMAD.IADD R3, R5, 0x1, R3 ;  /* 0x0000000105037824 */ /* 0x000fe200078e0203 */
[----:B------:R-:W4:Y:S01]  /*ead0*/  LDC R12, c[0x0][0x608] ;  /* 0x00018200ff0c7b82 */ /* 0x000f220000000800 */
[----:B------:R-:W-:-:S02]  /*eae0*/  I2FP.F32.U32 R5, R0 ;  /* 0x0000000000057245 */ /* 0x000fc40000201000 */
[----:B0-----:R-:W-:-:S03]  /*eaf0*/  ISETP.NE.U32.AND P0, PT, R20, RZ, PT ;  /* 0x000000ff1400720c */ /* 0x001fc60003f05070 */
[----:B------:R-:W-:Y:S01]  /*eb00*/  FMUL R5, R5, UR4 ;  /* 0x0000000405057c20 */ /* 0x000fe20008400000 */
[----:B------:R-:W-:Y:S01]  /*eb10*/  ISETP.NE.AND.EX P0, PT, R21, RZ, PT, P0 ;  /* 0x000000ff1500720c */ /* 0x000fe20003f05300 */
[----:B------:R-:W0:Y:S01]  /*eb20*/  LDC R7, c[0x0][0x658] ;  /* 0x00019600ff077b82 */ /* 0x000e220000000800 */
[-C--:B-1----:R-:W-:Y:S01]  /*eb30*/  SHF.R.U64 R8, R4, R10.reuse, R3 ;  /* 0x0000000a04087219 */ /* 0x082fe20000001203 */
[----:B---3--:R-:W-:Y:S01]  /*eb40*/  IMAD.MOV R4, RZ, RZ, -R9 ;  /* 0x000000ffff047224 */ /* 0x008fe200078e0a09 */
[----:B------:R-:W-:Y:S02]  /*eb50*/  SHF.R.U32.HI R3, RZ, R10, R3 ;  /* 0x0000000aff037219 */ /* 0x000fe40000011603 */
[----:B------:R1:W3:Y:S03]  /*eb60*/  F2I.U32.TRUNC.NTZ R10, R5 ;  /* 0x00000005000a7305 */ /* 0x0002e6000020f000 */
[----:B------:R-:W1:Y:S01]  /*eb70*/  LDC R17, c[0x0][0x148] ;  /* 0x00005200ff117b82 */ /* 0x000e620000000800 */
[----:B--2---:R-:W-:-:S02]  /*eb80*/  IMAD R19, R13, R4, R2 ;  /* 0x000000040d137224 */ /* 0x004fc400078e0202 */
[----:B------:R-:W-:-:S05]  /*eb90*/  IMAD.MOV.U32 R4, RZ, RZ, 0x1 ;  /* 0x00000001ff047424 */ /* 0x000fca00078e00ff */
[----:B------:R-:W2:Y:S01]  /*eba0*/  LDC R14, c[0x0][0x600] ;  /* 0x00018000ff0e7b82 */ /* 0x000ea20000000800 */
[-CC-:B----4-:R-:W-:Y:S02]  /*ebb0*/  SHF.R.U64 R13, R8, R12.reuse, R3.reuse ;  /* 0x0000000c080d7219 */ /* 0x190fe40000001203 */
[----:B------:R-:W-:-:S05]  /*ebc0*/  SHF.R.U32.HI R2, RZ, R12, R3 ;  /* 0x0000000cff027219 */ /* 0x000fca0000011603 */
[----:B------:R-:W4:Y:S01]  /*ebd0*/  LDC R16, c[0x0][0x648] ;  /* 0x00019200ff107b82 */ /* 0x000f220000000800 */
[-CC-:B0-----:R-:W-:Y:S02]  /*ebe0*/  SHF.R.U64 R15, R13, R7.reuse, R2.reuse ;  /* 0x000000070d0f7219 */ /* 0x181fe40000001202 */
[-C--:B------:R-:W-:Y:S02]  /*ebf0*/  SHF.L.U32 R6, R6, R7.reuse, RZ ;  /* 0x0000000706067219 */ /* 0x080fe400000006ff */
[-C--:B------:R-:W-:Y:S01]  /*ec00*/  SHF.R.U32.HI R3, RZ, R7.reuse, R2 ;  /* 0x00000007ff037219 */ /* 0x080fe20000011602 */
[----:B------:R-:W-:Y:S01]  /*ec10*/  IMAD.MOV.U32 R2, RZ, RZ, R15 ;  /* 0x000000ffff027224 */ /* 0x000fe200078e000f */
[----:B------:R-:W-:Y:S01]  /*ec20*/  SHF.L.U32 R12, R4, R7, RZ ;  /* 0x00000007040c7219 */ /* 0x000fe200000006ff */
[----:B------:R-:W0:Y:S01]  /*ec30*/  LDC R18, c[0x0][0x638] ;  /* 0x00018e00ff127b82 */ /* 0x000e220000000800 */
[----:B------:R-:W-:-:S07]  /*ec40*/  LOP3.LUT R22, RZ, R6, RZ, 0x33, !PT ;  /* 0x00000006ff167212 */ /* 0x000fce00078e33ff */
        /* <DEDUP_REMOVED lines=12> */
.L_x_296:
[----:B----4-:R-:W-:Y:S01]  /*ed10*/  SHF.R.U64 R3, R2, R16, R3 ;  /* 0x0000001002037219 */ /* 0x010fe20000001203 */
[----:B--2---:R-:W-:Y:S01]  /*ed20*/  VIADD R5, R14, 0xffffffff ;  /* 0xffffffff0e057836 */ /* 0x004fe20000000000 */
[----:B------:R-:W-:Y:S01]  /*ed30*/  LOP3.LUT R2, R13, R22, RZ, 0xc0, !PT ;  /* 0x000000160d027212 */ /* 0x000fe200078ec0ff */
[----:B------:R-:W-:Y:S02]  /*ed40*/  IMAD.MOV R10, RZ, RZ, -R10 ;  /* 0x000000ffff0a7224 */ /* 0x000fe400078e0a0a */
[----:B------:R-:W-:Y:S02]  /*ed50*/  IMAD.MOV R4, RZ, RZ, -R3 ;  /* 0x000000ffff047224 */ /* 0x000fe400078e0a03 */
[----:B------:R-:W-:Y:S01]  /*ed60*/  IMAD R2, R12, R3, R2 ;  /* 0x000000030c027224 */ /* 0x000fe200078e0202 */
[----:B------:R-:W-:Y:S01]  /*ed70*/  LOP3.LUT R3, R8, R5, RZ, 0xc0, !PT ;  /* 0x0000000508037212 */ /* 0x000fe200078ec0ff */
[----:B------:R-:W-:Y:S02]  /*ed80*/  @P3 IMAD R19, R17, R10, R0 ;  /* 0x0000000a11133224 */ /* 0x000fe400078e0200 */
[----:B0-----:R-:W-:-:S02]  /*ed90*/  IMAD R0, R4, R18, R15 ;  /* 0x0000001204007224 */ /* 0x001fc400078e020f */
[----:B------:R-:W-:Y:S02]  /*eda0*/  IMAD R5, R2, R23, R19 ;  /* 0x0000001702057224 */ /* 0x000fe400078e0213 */
[----:B------:R-:W-:Y:S02]  /*edb0*/  IMAD R0, R0, R14, R3 ;  /* 0x0000000e00007224 */ /* 0x000fe400078e0203 */
[----:B------:R-:W-:-:S03]  /*edc0*/  IMAD.MOV.U32 R4, RZ, RZ, 0x1 ;  /* 0x00000001ff047424 */ /* 0x000fc600078e00ff */
[----:B------:R-:W-:Y:S02]  /*edd0*/  SEL R6, R0, R5, !P3 ;  /* 0x0000000500067207 */ /* 0x000fe40005800000 */
[----:B------:R-:W-:-:S07]  /*ede0*/  SEL R5, R5, R0, !P3 ;  /* 0x0000000005057207 */ /* 0x000fce0005800000 */
.L_x_294:
[----:B------:R-:W-:-:S08]  /*edf0*/  NOP ;  /* 0x0000000000007918 */ /* 0x000fd00000000000 */
[----:B------:R-:W0:-:S00]  /*ee00*/  USETMAXREG.DEALLOC.CTAPOOL 0x28 ;  /* 0x00000028000079c8 */ /* 0x000e0000080e0500 */
[----:B------:R-:W-:-:S13]  /*ee10*/  ISETP.NE.AND P0, PT, RZ, UR8, PT ;  /* 0x00000008ff007c0c */ /* 0x000fda000bf05270 */
[----:B------:R-:W-:Y:S05]  /*ee20*/  @P0 EXIT ;  /* 0x000000000000094d */ /* 0x000fea0003800000 */
[----:B0-----:R-:W-:Y:S01]  /*ee30*/  LOP3.LUT P0, RZ, R4, 0xff, RZ, 0xc0, !PT ;  /* 0x000000ff04ff7812 */ /* 0x001fe2000780c0ff */
[----:B------:R-:W-:Y:S02]  /*ee40*/  IMAD.MOV.U32 R0, RZ, RZ, 0x1 ;  /* 0x00000001ff007424 */ /* 0x000fe400078e00ff */
[----:B------:R-:W-:-:S10]  /*ee50*/  IMAD.MOV.U32 R8, RZ, RZ, RZ ;  /* 0x000000ffff087224 */ /* 0x000fd400078e00ff */
[----:B------:R-:W-:Y:S05]  /*ee60*/  @!P0 BRA `(.L_x_297) ;  /* 0x0000000c00548947 */ /* 0x000fea0003800000 */
[----:B------:R-:W0:Y:S01]  /*ee70*/  S2R R2, SR_TID.X ;  /* 0x0000000000027919 */ /* 0x000e220000002100 */
[----:B------:R-:W-:Y:S01]  /*ee80*/  ULDC UR4, c[0x0][0x28c] ;  /* 0x0000a30000047ab9 */ /* 0x000fe20000000800 */
[----:B------:R-:W-:Y:S01]  /*ee90*/  ULDC UR6, c[0x0][0x658] ;  /* 0x0001960000067ab9 */ /* 0x000fe20000000800 */
[----:B------:R-:W-:Y:S01]  /*eea0*/  UIADD3 UR10, UR4, 0x1f, URZ ;  /* 0x0000001f040a7890 */ /* 0x000fe2000fffe03f */
[----:B------:R-:W-:Y:S01]  /*eeb0*/  BSSY B0, `(.L_x_297) ;  /* 0x00000d0000007945 */ /* 0x000fe20003800000 */
[----:B------:R-:W-:Y:S01]  /*eec0*/  UMOV UR7, 0xffffffff ;  /* 0xffffffff00077882 */ /* 0x000fe20000000000 */
[----:B------:R-:W-:Y:S01]  /*eed0*/  ULDC UR5, c[0x0][0x600] ;  /* 0x0001800000057ab9 */ /* 0x000fe20000000800 */
[----:B------:R-:W-:Y:S01]  /*eee0*/  UMOV UR9, 0x1 ;  /* 0x0000000100097882 */ /* 0x000fe20000000000 */
[----:B------:R-:W-:Y:S01]  /*eef0*/  USHF.L.U32 UR7, UR7, UR6, URZ ;  /* 0x0000000607077299 */ /* 0x000fe2000800063f */
[----:B------:R-:W-:Y:S01]  /*ef00*/  IMAD.MOV.U32 R9, RZ, RZ, 0x1 ;  /* 0x00000001ff097424 */ /* 0x000fe200078e00ff */
[----:B------:R-:W-:Y:S01]  /*ef10*/  UIADD3 UR4, UR5, -0x1, URZ ;  /* 0xffffffff05047890 */ /* 0x000fe2000fffe03f */
[----:B------:R-:W-:Y:S01]  /*ef20*/  IMAD.MOV.U32 R0, RZ, RZ, 0x1 ;  /* 0x00000001ff007424 */ /* 0x000fe200078e00ff */
[----:B------:R-:W-:Y:S01]  /*ef30*/  USHF.R.S32.HI UR11, URZ, 0x1f, UR10 ;  /* 0x0000001f3f0b7899 */ /* 0x000fe2000801140a */
[----:B------:R-:W-:Y:S01]  /*ef40*/  IMAD.MOV.U32 R8, RZ, RZ, RZ ;  /* 0x000000ffff087224 */ /* 0x000fe200078e00ff */
[----:B------:R-:W-:Y:S01]  /*ef50*/  ULDC UR8, c[0x0][0xc] ;  /* 0x0000030000087ab9 */ /* 0x000fe20000000800 */
[----:B------:R-:W-:-:S02]  /*ef60*/  USHF.L.U32 UR5, UR9, UR6, URZ ;  /* 0x0000000609057299 */ /* 0x000fc4000800063f */
[----:B------:R-:W-:Y:S01]  /*ef70*/  ULEA.HI UR11, UR11, UR10, URZ, 0x5 ;  /* 0x0000000a0b0b7291 */ /* 0x000fe2000f8f283f */
[----:B------:R-:W-:Y:S01]  /*ef80*/  ULDC UR9, c[0x0][0x10] ;  /* 0x0000040000097ab9 */ /* 0x000fe20000000800 */
[----:B------:R-:W-:Y:S02]  /*ef90*/  ULOP3.LUT UR6, URZ, UR7, URZ, 0x33, !UPT ;  /* 0x000000073f067292 */ /* 0x000fe4000f8e333f */
[----:B------:R-:W-:Y:S01]  /*efa0*/  UIMAD.WIDE.U32 UR8, UR8, UR9, URZ ;  /* 0x00000009080872a5 */ /* 0x000fe2000f8e003f */
[----:B------:R-:W-:Y:S01]  /*efb0*/  ULDC UR7, c[0x0][0x14] ;  /* 0x0000050000077ab9 */ /* 0x000fe20000000800 */
[----:B------:R-:W-:Y:S02]  /*efc0*/  USHF.R.S32.HI UR20, URZ, 0x5, UR11 ;  /* 0x000000053f147899 */ /* 0x000fe4000801140b */
[----:B------:R-:W-:Y:S02]  /*efd0*/  UIMAD.WIDE.U32 UR22, UR8, UR7, URZ ;  /* 0x00000007081672a5 */ /* 0x000fe4000f8e003f */
[----:B------:R-:W-:-:S02]  /*efe0*/  UIMAD UR18, UR9, UR7, URZ ;  /* 0x00000007091272a4 */ /* 0x000fc4000f8e023f */
[----:B------:R-:W-:Y:S01]  /*eff0*/  ULOP3.LUT UR26, UR13, 0x2, URZ, 0xfc, !UPT ;  /* 0x000000020d1a7892 */ /* 0x000fe2000f8efc3f */
[C---:B0-----:R-:W-:Y:S01]  /*f000*/  LOP3.LUT P4, RZ, R2.reuse, 0x7f, RZ, 0xc0, !PT ;  /* 0x0000007f02ff7812 */ /* 0x041fe2000788c0ff */
[----:B------:R-:W-:Y:S01]  /*f010*/  UIADD3 UR18, UR23, UR18, URZ ;  /* 0x0000001217127290 */ /* 0x000fe2000fffe03f */
[----:B------:R-:W-:Y:S01]  /*f020*/  LOP3.LUT P0, RZ, R2, 0x1f, RZ, 0xc0, !PT ;  /* 0x0000001f02ff7812 */ /* 0x000fe2000780c0ff */
[----:B------:R-:W-:Y:S01]  /*f030*/  UIADD3 UR27, UR20, 0x1, URZ ;  /* 0x00000001141b7890 */ /* 0x000fe2000fffe03f */
[----:B------:R-:W-:Y:S02]  /*f040*/  ULDC.64 UR24, c[0x0][0x198] ;  /* 0x0000660000187ab9 */ /* 0x000fe40000000a00 */
[----:B------:R-:W-:-:S13]  /*f050*/  PLOP3.LUT P0, PT, P0, P4, PT, 0x8a, 0x0 ;  /* 0x000000000000781c */ /* 0x000fda0000709172 */
.L_x_309:
[----:B------:R-:W-:-:S03]  /*f060*/  UMOV UR7, 0xffffffff ;  /* 0xffffffff00077882 */ /* 0x000fc60000000000 */
[----:B------:R-:W-:Y:S05]  /*f070*/  BRA.DIV UR7, `(.L_x_298) ;  /* 0x0000000e07cc7947 */ /* 0x000fea000b800000 */
[----:B------:R-:W-:-:S13]  /*f080*/  ELECT P1, URZ, PT ;  /* 0x00000000003f782f */ /* 0x000fda0003820000 */
.L_x_320:
[----:B------:R-:W0:Y:S01]  /*f090*/  LDC R2, c[0x0][0x28c] ;  /* 0x0000a300ff027b82 */ /* 0x000e220000000800 */
[----:B------:R-:W-:Y:S01]  /*f0a0*/  BSSY B1, `(.L_x_299) ;  /* 0x0000038000017945 */ /* 0x000fe20003800000 */
[----:B0-----:R-:W-:-:S13]  /*f0b0*/  ISETP.LT.OR P1, PT, R2, 0x1, !P1 ;  /* 0x000000010200780c */ /* 0x001fda0004f21670 */
[----:B------:R-:W-:Y:S05]  /*f0c0*/  @P1 BRA `(.L_x_300) ;  /* 0x0000000000d41947 */ /* 0x000fea0003800000 */
[----:B------:R-:W-:Y:S02]  /*f0d0*/  IMAD.SHL.U32 R6, R6, 0x100, RZ ;  /* 0x0000010006067824 */ /* 0x000fe400078e00ff */
[----:B------:R-:W-:Y:S02]  /*f0e0*/  IMAD.SHL.U32 R7, R5, 0x80, RZ ;  /* 0x0000008005077824 */ /* 0x000fe400078e00ff */
[----:B------:R-:W-:Y:S02]  /*f0f0*/  IMAD.MOV.U32 R12, RZ, RZ, RZ ;  /* 0x000000ffff0c7224 */ /* 0x000fe400078e00ff */
[----:B------:R-:W-:Y:S02]  /*f100*/  IMAD.U32 R14, RZ, RZ, UR27 ;  /* 0x0000001bff0e7e24 */ /* 0x000fe4000f8e00ff */
[----:B------:R-:W-:Y:S02]  /*f110*/  IMAD.MOV.U32 R2, RZ, RZ, R0 ;  /* 0x000000ffff027224 */ /* 0x000fe400078e0000 */
[----:B------:R-:W-:-:S07]  /*f120*/  IMAD.MOV.U32 R3, RZ, RZ, R8 ;  /* 0x000000ffff037224 */ /* 0x000fce00078e0008 */
.L_x_304:
[----:B------:R-:W0:Y:S01]  /*f130*/  S2R R5, SR_CgaCtaId ;  /* 0x0000000000057919 */ /* 0x000e220000008800 */
[----:B------:R-:W-:-:S04]  /*f140*/  MOV R4, 0x400 ;  /* 0x0000040000047802 */ /* 0x000fc80000000f00 */
[----:B0-----:R-:W-:Y:S02]  /*f150*/  LEA R10, R5, R4, 0x18 ;  /* 0x00000004050a7211 */ /* 0x001fe400078ec0ff */
[----:B------:R-:W-:Y:S01]  /*f160*/  SHF.L.U32 R4, R2, 0x1f, RZ ;  /* 0x0000001f02047819 */ /* 0x000fe200000006ff */
[----:B------:R-:W0:Y:S02]  /*f170*/  @!P4 LDC R5, c[0x0][0x500] ;  /* 0x00014000ff05cb82 */ /* 0x000e240000000800 */
[----:B------:R-:W-:-:S04]  /*f180*/  IMAD R13, R3, 0x8, R10 ;  /* 0x00000008030d7824 */ /* 0x000fc800078e020a */
[----:B------:R-:W1:Y:S02]  /*f190*/  SYNCS.PHASECHK.TRANS64.TRYWAIT P1, [R13+URZ+0x20], R4 ;  /* 0x000020040d0075a7 */ /* 0x000e64000802017f */
[----:B-1----:R-:W-:Y:S05]  /*f1a0*/  @!P1 BRA `(.L_x_301) ;  /* 0x0000000c00a09947 */ /* 0x002fea0003800000 */
.L_x_321:
[----:B------:R-:W-:Y:S01]  /*f1b0*/  UPRMT UR7, UR26, 0x9910, URZ ;  /* 0x000099101a077896 */ /* 0x000fe2000800003f */
[----:B0-----:R0:W-:Y:S03]  /*f1c0*/  @!P4 SYNCS.ARRIVE.TRANS64 RZ, [R13+URZ], R5 ;  /* 0x000000050dffc9a7 */ /* 0x0011e6000800003f */
[----:B------:R-:W-:-:S06]  /*f1d0*/  UISETP.NE.AND UP0, UPT, UR7, 0x2, UPT ;  /* 0x000000020700788c */ /* 0x000fcc000bf05270 */
[----:B------:R-:W-:-:S13]  /*f1e0*/  PLOP3.LUT P1, PT, PT, PT, UP0, 0x80, 0x0 ;  /* 0x000000000000781c */ /* 0x000fda0003f2f008 */
[----:B0-----:R-:W-:Y:S05]  /*f1f0*/  @P1 BRA `(.L_x_302) ;  /* 0x0000000000041947 */ /* 0x001fea0003800000 */
[----:B------:R-:W-:Y:S01]  /*f200*/  BPT.TRAP 0x1 ;  /* 0x000000040000795c */ /* 0x000fe20000300000 */
.L_x_302:
[----:B------:R-:W-:Y:S05]  /*f210*/  @P0 BRA `(.L_x_303) ;  /* 0x0000000000040947 */ /* 0x000fea0003800000 */
[----:B------:R-:W-:Y:S01]  /*f220*/  BPT.TRAP 0x1 ;  /* 0x000000040000795c */ /* 0x000fe20000300000 */
.L_x_303:
[--C-:B-1----:R-:W-:Y:S01]  /*f230*/  IMAD R4, R3, 0x1000, R10.reuse ;  /* 0x0000100003047824 */ /* 0x102fe200078e020a */
[----:B------:R-:W-:Y:S01]  /*f240*/  R2UR UR9, R13 ;  /* 0x000000000d0972ca */ /* 0x000fe200000e0000 */
[----:B------:R-:W-:Y:S01]  /*f250*/  IMAD R10, R3, 0x2000, R10 ;  /* 0x00002000030a7824 */ /* 0x000fe200078e020a */
[----:B------:R-:W-:Y:S01]  /*f260*/  UIADD3 UR14, UP0, UR24, 0xf0, URZ ;  /* 0x000000f0180e7890 */ /* 0x000fe2000ff1e03f */
[----:B------:R-:W-:Y:S01]  /*f270*/  VIADD R14, R14, 0xffffffff ;  /* 0xffffffff0e0e7836 */ /* 0x000fe20000000000 */
[----:B------:R-:W-:Y:S01]  /*f280*/  R2UR UR7, R4 ;  /* 0x00000000040772ca */ /* 0x000fe200000e0000 */
[----:B------:R-:W-:Y:S01]  /*f290*/  UIADD3 UR28, UP1, UR24, 0x1f0, URZ ;  /* 0x000001f0181c7890 */ /* 0x000fe2000ff3e03f */
[----:B------:R-:W-:Y:S01]  /*f2a0*/  R2UR UR8, R10 ;  /* 0x000000000a0872ca */ /* 0x000fe200000e0000 */
[----:B------:R-:W-:Y:S01]  /*f2b0*/  UIADD3.X UR15, URZ, UR25, URZ, UP0, !UPT ;  /* 0x000000193f0f7290 */ /* 0x000fe200087fe43f */
[----:B------:R-:W-:Y:S01]  /*f2c0*/  R2UR UR11, R7 ;  /* 0x00000000070b72ca */ /* 0x000fe200000e0000 */
[----:B------:R-:W-:Y:S01]  /*f2d0*/  VIADD R3, R3, 0x1 ;  /* 0x0000000103037836 */ /* 0x000fe20000000000 */
[----:B------:R-:W-:Y:S01]  /*f2e0*/  R2UR UR10, R12 ;  /* 0x000000000c0a72ca */ /* 0x000fe200000e0000 */
[----:B------:R-:W-:Y:S01]  /*f2f0*/  UIADD3.X UR29, URZ, UR25, URZ, UP1, !UPT ;  /* 0x000000193f1d7290 */ /* 0x000fe20008ffe43f */
[----:B------:R-:W-:Y:S01]  /*f300*/  R2UR UR12, R11 ;  /* 0x000000000b0c72ca */ /* 0x000fe200000e0000 */
[----:B------:R-:W-:Y:S01]  /*f310*/  UMOV UR16, 0x0 ;  /* 0x0000000000107882 */ /* 0x000fe20000000000 */
[----:B------:R-:W-:Y:S01]  /*f320*/  R2UR UR21, R6 ;  /* 0x00000000061572ca */ /* 0x000fe200000e0000 */
[----:B------:R-:W-:Y:S01]  /*f330*/  UMOV UR17, 0x10000000 ;  /* 0x1000000000117882 */ /* 0x000fe20000000000 */
[----:B------:R-:W-:Y:S01]  /*f340*/  ISETP.GT.AND P2, PT, R14, 0x1, PT ;  /* 0x000000010e00780c */ /* 0x000fe20003f44270 */
[----:B------:R-:W-:Y:S01]  /*f350*/  UIADD3 UR7, UR7, 0x100, URZ ;  /* 0x0000010007077890 */ /* 0x000fe2000fffe03f */
[----:B------:R-:W-:Y:S01]  /*f360*/  ISETP.NE.AND P1, PT, R3, 0x4, PT ;  /* 0x000000040300780c */ /* 0x000fe20003f25270 */
[----:B------:R-:W-:Y:S01]  /*f370*/  UIADD3 UR19, UR8, 0x4100, URZ ;  /* 0x0000410008137890 */ /* 0x000fe2000fffe03f */
[----:B------:R-:W-:-:S02]  /*f380*/  VIADD R12, R12, 0x20 ;  /* 0x000000200c0c7836 */ /* 0x000fc40000000000 */
[----:B------:R-:W-:Y:S02]  /*f390*/  SEL R5, RZ, 0x1, P1 ;  /* 0x00000001ff057807 */ /* 0x000fe40000800000 */
[----:B------:R-:W-:Y:S01]  /*f3a0*/  UMOV UR8, UR7 ;  /* 0x0000000700087c82 */ /* 0x000fe20008000000 */
[----:B------:R-:W-:Y:S01]  /*f3b0*/  SEL R3, R3, RZ, P1 ;  /* 0x000000ff03037207 */ /* 0x000fe20000800000 */
[----:B------:R0:W-:Y:S01]  /*f3c0*/  UTMALDG.3D [UR8], [UR14], desc[UR16] ;  /* 0x000010080e0075b4 */ /* 0x0001e20008011000 */
[----:B------:R-:W-:Y:S01]  /*f3d0*/  LOP3.LUT R2, R2, R5, RZ, 0x3c, !PT ;  /* 0x0000000502027212 */ /* 0x000fe200078e3cff */
[----:B0-----:R-:W-:Y:S01]  /*f3e0*/  UMOV UR8, UR19 ;  /* 0x0000001300087c82 */ /* 0x001fe20008000000 */
[----:B------:R-:W-:Y:S02]  /*f3f0*/  UMOV UR11, UR21 ;  /* 0x00000015000b7c82 */ /* 0x000fe40008000000 */
[----:B------:R0:W-:Y:S02]  /*f400*/  UTMALDG.3D [UR8], [UR28], desc[UR16] ;  /* 0x000010081c0075b4 */ /* 0x0001e40008011000 */
[----:B0-----:R-:W-:Y:S05]  /*f410*/  @P2 BRA `(.L_x_304) ;  /* 0xfffffffc00442947 */ /* 0x001fea000383ffff */
.L_x_300:
[----:B------:R-:W-:Y:S05]  /*f420*/  BSYNC B1 ;  /* 0x0000000000017941 */ /* 0x000fea0003800000 */
.L_x_299:
[----:B------:R-:W2:Y:S01]  /*f430*/  LDL.LU R15, [R1+0x78] ;  /* 0x00007800010f7983 */ /* 0x000ea20000300800 */
[----:B------:R-:W-:Y:S01]  /*f440*/  LOP3.LUT P5, RZ, R9, 0xff, RZ, 0xc0, !PT ;  /* 0x000000ff09ff7812 */ /* 0x000fe200078ac0ff */
[----:B------:R-:W-:Y:S01]  /*f450*/  VIADD R8, R8, UR20 ;  /* 0x0000001408087c36 */ /* 0x000fe20008000000 */
[----:B------:R-:W-:Y:S01]  /*f460*/  ULDC.64 UR8, c[0x0][0x650] ;  /* 0x0001940000087ab9 */ /* 0x000fe20000000a00 */
[----:B------:R-:W3:Y:S01]  /*f470*/  LDL.LU R13, [R1+0x7c] ;  /* 0x00007c00010d7983 */ /* 0x000ee20000300800 */
[----:B------:R-:W-:Y:S01]  /*f480*/  IMAD.U32 R5, RZ, RZ, UR20 ;  /* 0x00000014ff057e24 */ /* 0x000fe2000f8e00ff */
[----:B------:R-:W-:Y:S01]  /*f490*/  BSSY B1, `(.L_x_305) ;  /* 0x000006f000017945 */ /* 0x000fe20003800000 */
[----:B------:R-:W-:Y:S01]  /*f4a0*/  ISETP.GT.U32.AND P1, PT, R8, 0x3, PT ;  /* 0x000000030800780c */ /* 0x000fe20003f24070 */
[----:B------:R-:W-:Y:S01]  /*f4b0*/  IMAD.MOV.U32 R6, RZ, RZ, -0x1 ;  /* 0xffffffffff067424 */ /* 0x000fe200078e00ff */
[----:B------:R-:W-:Y:S01]  /*f4c0*/  SHF.R.U32.HI R2, RZ, 0x2, R8 ;  /* 0x00000002ff027819 */ /* 0x000fe20000011608 */
[----:B------:R-:W-:Y:S01]  /*f4d0*/  IMAD.MOV.U32 R11, RZ, RZ, -0x1 ;  /* 0xffffffffff0b7424 */ /* 0x000fe200078e00ff */
[----:B------:R-:W-:Y:S01]  /*f4e0*/  ISETP.LT.U32.AND P1, PT, R5, 0x4, P1 ;  /* 0x000000040500780c */ /* 0x000fe20000f21070 */
[----:B------:R-:W-:Y:S01]  /*f4f0*/  IMAD.MOV.U32 R5, RZ, RZ, -0x1 ;  /* 0xffffffffff057424 */ /* 0x000fe200078e00ff */
[----:B------:R-:W-:Y:S01]  /*f500*/  LOP3.LUT R2, R2, 0x1, RZ, 0xc0, !PT ;  /* 0x0000000102027812 */ /* 0x000fe200078ec0ff */
[----:B------:R-:W0:Y:S01]  /*f510*/  @P5 S2R R4, SR_CgaCtaId ;  /* 0x0000000000045919 */ /* 0x000e220000008800 */
[----:B------:R-:W-:-:S02]  /*f520*/  @P5 MOV R3, 0x400 ;  /* 0x0000040000035802 */ /* 0x000fc40000000f00 */
[----:B------:R-:W-:Y:S01]  /*f530*/  ISETP.NE.U32.AND P2, PT, R2, 0x1, PT ;  /* 0x000000010200780c */ /* 0x000fe20003f45070 */
[----:B------:R-:W-:Y:S01]  /*f540*/  IMAD.U32 R2, RZ, RZ, UR20 ;  /* 0x00000014ff027e24 */ /* 0x000fe2000f8e00ff */
[----:B------:R-:W-:Y:S02]  /*f550*/  LOP3.LUT R8, R8, 0x3, RZ, 0xc0, !PT ;  /* 0x0000000308087812 */ /* 0x000fe400078ec0ff */
[----:B------:R-:W-:Y:S02]  /*f560*/  PRMT R9, RZ, 0x7610, R9 ;  /* 0x00007610ff097816 */ /* 0x000fe40000000009 */
[----:B------:R-:W-:-:S04]  /*f570*/  ISETP.GT.U32.AND P2, PT, R2, 0x3, !P2 ;  /* 0x000000030200780c */ /* 0x000fc80005744070 */
[----:B------:R-:W-:Y:S02]  /*f580*/  SEL R2, RZ, 0x1, !P2 ;  /* 0x00000001ff027807 */ /* 0x000fe40005000000 */
[----:B0-----:R-:W-:-:S04]  /*f590*/  @P5 LEA R3, R4, R3, 0x18 ;  /* 0x0000000304035211 */ /* 0x001fc800078ec0ff */
[----:B------:R0:W-:Y:S02]  /*f5a0*/  @P5 SYNCS.ARRIVE.TRANS64.A1T0 RZ, [R3+URZ+0x58], RZ ;  /* 0x000058ff03ff59a7 */ /* 0x0001e4000810003f */
[----:B0-----:R-:W-:-:S04]  /*f5b0*/  SEL R3, RZ, 0x1, !P1 ;  /* 0x00000001ff037807 */ /* 0x001fc80004800000 */
[----:B------:R-:W-:Y:S02]  /*f5c0*/  LOP3.LUT R0, R2, R0, R3, 0x96, !PT ;  /* 0x0000000002007212 */ /* 0x000fe400078e9603 */
[----:B------:R-:W-:Y:S02]  /*f5d0*/  PRMT R2, RZ, 0x7610, R2 ;  /* 0x00007610ff027816 */ /* 0x000fe40000000002 */
[----:B---3--:R-:W-:-:S04]  /*f5e0*/  IADD3 R13, P5, R13, UR22, RZ ;  /* 0x000000160d0d7c10 */ /* 0x008fc8000ffbe0ff */
[----:B--2---:R-:W-:Y:S01]  /*f5f0*/  IADD3.X R15, R15, UR18, RZ, P5, !PT ;  /* 0x000000120f0f7c10 */ /* 0x004fe2000affe4ff */
[----:B------:R0:W-:Y:S01]  /*f600*/  STL [R1+0x7c], R13 ;  /* 0x00007c0d01007387 */ /* 0x0001e20000100800 */
[----:B------:R-:W-:-:S03]  /*f610*/  ISETP.GE.U32.AND P5, PT, R13, UR8, PT ;  /* 0x000000080d007c0c */ /* 0x000fc6000bfa6070 */
[----:B------:R0:W-:Y:S01]  /*f620*/  STL [R1+0x78], R15 ;  /* 0x0000780f01007387 */ /* 0x0001e20000100800 */
[----:B------:R-:W-:-:S13]  /*f630*/  ISETP.GE.U32.AND.EX P1, PT, R15, UR9, PT, P5 ;  /* 0x000000090f007c0c */ /* 0x000fda000bf26150 */
[----:B0-----:R-:W-:Y:S05]  /*f640*/  @P1 BRA `(.L_x_306) ;  /* 0x00000004004c1947 */ /* 0x001fea0003800000 */
[----:B------:R-:W-:Y:S01]  /*f650*/  ULDC.64 UR8, c[0x0][0x628] ;  /* 0x00018a0000087ab9 */ /* 0x000fe20000000a00 */
[----:B------:R-:W0:Y:S01]  /*f660*/  S2R R12, SR_CTAID.X ;  /* 0x00000000000c7919 */ /* 0x000e220000002500 */
[----:B------:R-:W-:Y:S01]  /*f670*/  ISETP.NE.U32.AND P1, PT, RZ, UR8, PT ;  /* 0x00000008ff007c0c */ /* 0x000fe2000bf25070 */
[----:B------:R-:W-:Y:S01]  /*f680*/  ULDC UR10, c[0x0][0x630] ;  /* 0x00018c00000a7ab9 */ /* 0x000fe20000000800 */
[----:B------:R-:W-:Y:S01]  /*f690*/  IMAD.MOV.U32 R2, RZ, RZ, R13 ;  /* 0x000000ffff027224 */ /* 0x000fe200078e000d */
[----:B------:R-:W1:Y:S01]  /*f6a0*/  S2R R10, SR_CTAID.Y ;  /* 0x00000000000a7919 */ /* 0x000e620000002600 */
[----:B------:R-:W-:Y:S01]  /*f6b0*/  ISETP.NE.AND.EX P1, PT, RZ, UR9, PT, P1 ;  /* 0x00000009ff007c0c */ /* 0x000fe2000bf25310 */
[----:B------:R-:W-:-:S12]  /*f6c0*/  IMAD.MOV.U32 R3, RZ, RZ, R15 ;  /* 0x000000ffff037224 */ /* 0x000fd800078e000f */
[----:B------:R-:W-:Y:S05]  /*f6d0*/  @!P1 BRA `(.L_x_307) ;  /* 0x0000000000289947 */ /* 0x000fea0003800000 */
[----:B------:R-:W-:Y:S02]  /*f6e0*/  ULDC UR7, c[0x0][0x634] ;  /* 0x00018d0000077ab9 */ /* 0x000fe40000000800 */
[----:B------:R-:W-:-:S05]  /*f6f0*/  IADD3 R7, P1, R13, UR7, RZ ;  /* 0x000000070d077c10 */ /* 0x000fca000ff3e0ff */
[----:B------:R-:W-:-:S04]  /*f700*/  IMAD.X R11, RZ, RZ, R15, P1 ;  /* 0x000000ffff0b7224 */ /* 0x000fc800008e060f */
[----:B------:R-:W-:-:S04]  /*f710*/  IMAD.WIDE.U32 R4, R11, UR8, RZ ;  /* 0x000000080b047c25 */ /* 0x000fc8000f8e00ff */
[----:B------:R-:W-:-:S04]  /*f720*/  IMAD.WIDE.U32 R4, P1, R7, UR9, R4 ;  /* 0x0000000907047c25 */ /* 0x000fc8000f820004 */
[----:B------:R-:W-:-:S04]  /*f730*/  IMAD.WIDE.U32 R6, R7, UR8, RZ ;  /* 0x0000000807067c25 */ /* 0x000fc8000f8e00ff */
[----:B------:R-:W-:Y:S01]  /*f740*/  IMAD.X R3, RZ, RZ, RZ, P1 ;  /* 0x000000ffff037224 */ /* 0x000fe200008e06ff */
[----:B------:R-:W-:Y:S01]  /*f750*/  IADD3 RZ, P1, R7, R4, RZ ;  /* 0x0000000407ff7210 */ /* 0x000fe20007f3e0ff */
[----:B------:R-:W-:-:S04]  /*f760*/  IMAD.MOV.U32 R2, RZ, RZ, R5 ;  /* 0x000000ffff027224 */ /* 0x000fc800078e0005 */
[----:B------:R-:W-:-:S08]  /*f770*/  IMAD.WIDE.U32.X R2, R11, UR9, R2, P1 ;  /* 0x000000090b027c25 */ /* 0x000fd000088e0402 */
.L_x_307:
[--C-:B------:R-:W-:Y:S01]  /*f780*/  SHF.R.U64 R11, R2, UR10, R3.reuse ;  /* 0x0000000a020b7c19 */ /* 0x100fe20008001203 */
[----:B------:R-:W-:Y:S01]  /*f790*/  ULDC.64 UR8, c[0x0][0x620] ;  /* 0x0001880000087ab9 */ /* 0x000fe20000000a00 */
[----:B------:R-:W-:Y:S01]  /*f7a0*/  SHF.R.U32.HI R2, RZ, UR10, R3 ;  /* 0x0000000aff027c19 */ /* 0x000fe20008011603 */
[----:B------:R-:W-:Y:S01]  /*f7b0*/  IMAD.MOV.U32 R3, RZ, RZ, R15 ;  /* 0x000000ffff037224 */ /* 0x000fe200078e000f */
[----:B------:R-:W-:Y:S01]  /*f7c0*/  IADD3 R5, P1, RZ, -R11, RZ ;  /* 0x8000000bff057210 */ /* 0x000fe20007f3e0ff */
[----:B------:R-:W-:Y:S01]  /*f7d0*/  ULDC UR7, c[0x0][0x150] ;  /* 0x0000540000077ab9 */ /* 0x000fe20000000800 */
[----:B0-----:R-:W-:Y:S01]  /*f7e0*/  I2FP.F32.U32 R6, R12 ;  /* 0x0000000c00067245 */ /* 0x001fe20000201000 */
[----:B------:R-:W0:Y:S01]  /*f7f0*/  LDC R7, c[0x0][0x144] ;  /* 0x00005100ff077b82 */ /* 0x000e220000000800 */
[----:B------:R-:W-:Y:S01]  /*f800*/  ULDC.64 UR10, c[0x0][0x640] ;  /* 0x00019000000a7ab9 */ /* 0x000fe20000000a00 */
[----:B------:R-:W-:Y:S01]  /*f810*/  IMAD.X R2, RZ, RZ, ~R2, P1 ;  /* 0x000000ffff027224 */ /* 0x000fe200008e0e02 */
[----:B------:R-:W-:Y:S01]  /*f820*/  ISETP.NE.U32.AND P1, PT, RZ, UR10, PT ;  /* 0x0000000aff007c0c */ /* 0x000fe2000bf25070 */
[----:B------:R-:W-:Y:S01]  /*f830*/  FMUL R6, R6, UR7 ;  /* 0x0000000706067c20 */ /* 0x000fe20008400000 */
[----:B------:R-:W-:Y:S01]  /*f840*/  ULDC UR7, c[0x0][0x618] ;  /* 0x0001860000077ab9 */ /* 0x000fe20000000800 */
[----:B------:R-:W-:Y:S01]  /*f850*/  IMAD R4, R2, UR8, RZ ;  /* 0x0000000802047c24 */ /* 0x000fe2000f8e02ff */
[----:B------:R-:W-:Y:S01]  /*f860*/  ISETP.NE.AND.EX P1, PT, RZ, UR11, PT, P1 ;  /* 0x0000000bff007c0c */ /* 0x000fe2000bf25310 */
[----:B------:R-:W-:Y:S01]  /*f870*/  IMAD.MOV.U32 R2, RZ, RZ, R13 ;  /* 0x000000ffff027224 */ /* 0x000fe200078e000d */
[----:B------:R-:W2:Y:S01]  /*f880*/  LDC R15, c[0x0][0x148] ;  /* 0x00005200ff0f7b82 */ /* 0x000ea20000000800 */
[----:B------:R-:W3:Y:S02]  /*f890*/  F2I.U32.TRUNC.NTZ R6, R6 ;  /* 0x0000000600067305 */ /* 0x000ee4000020f000 */
[----:B------:R-:W-:Y:S01]  /*f8a0*/  IMAD.WIDE.U32 R2, R5, UR8, R2 ;  /* 0x0000000805027c25 */ /* 0x000fe2000f8e0002 */
[----:B------:R-:W-:-:S03]  /*f8b0*/  ULDC UR8, c[0x0][0x154] ;  /* 0x0000550000087ab9 */ /* 0x000fc60000000800 */
[----:B------:R-:W-:Y:S01]  /*f8c0*/  IMAD R5, R5, UR9, R4 ;  /* 0x0000000905057c24 */ /* 0x000fe2000f8e0204 */
[----:B------:R-:W-:-:S03]  /*f8d0*/  ULDC UR9, c[0x0][0x608] ;  /* 0x0001820000097ab9 */ /* 0x000fc60000000800 */
[----:B------:R-:W-:-:S05]  /*f8e0*/  IMAD.IADD R3, R3, 0x1, R5 ;  /* 0x0000000103037824 */ /* 0x000fca00078e0205 */
[----:B------:R-:W-:Y:S01]  /*f8f0*/  SHF.R.U64 R13, R2, UR7, R3 ;  /* 0x00000007020d7c19 */ /* 0x000fe20008001203 */
[----:B---3--:R-:W-:Y:S01]  /*f900*/  IMAD.MOV R6, RZ, RZ, -R6 ;  /* 0x000000ffff067224 */ /* 0x008fe200078e0a06 */
[----:B-1----:R-:W-:-:S03]  /*f910*/  I2FP.F32.U32 R2, R10 ;  /* 0x0000000a00027245 */ /* 0x002fc60000201000 */
[----:B0-----:R-:W-:Y:S02]  /*f920*/  IMAD R19, R7, R6, R12 ;  /* 0x0000000607137224 */ /* 0x001fe400078e020c */
[----:B------:R-:W-:Y:S01]  /*f930*/  FMUL R4, R2, UR8 ;  /* 0x0000000802047c20 */ /* 0x000fe20008400000 */
[----:B------:R-:W-:Y:S01]  /*f940*/  SHF.R.U32.HI R2, RZ, UR7, R3 ;  /* 0x00000007ff027c19 */ /* 0x000fe20008011603 */
[----:B------:R-:W-:Y:S02]  /*f950*/  ULDC UR7, c[0x0][0x658] ;  /* 0x0001960000077ab9 */ /* 0x000fe40000000800 */
[----:B------:R0:W1:Y:S01]  /*f960*/  F2I.U32.TRUNC.NTZ R18, R4 ;  /* 0x0000000400127305 */ /* 0x000062000020f000 */
[--C-:B------:R-:W-:Y:S02]  /*f970*/  SHF.R.U64 R16, R13, UR9, R2.reuse ;  /* 0x000000090d107c19 */ /* 0x100fe40008001202 */
[----:B------:R-:W-:-:S04]  /*f980*/  SHF.R.U32.HI R3, RZ, UR9, R2 ;  /* 0x00000009ff037c19 */ /* 0x000fc80008011602 */
[--C-:B------:R-:W-:Y:S02]  /*f990*/  SHF.R.U64 R14, R16, UR7, R3.reuse ;  /* 0x00000007100e7c19 */ /* 0x100fe40008001203 */
[----:B------:R-:W-:-:S03]  /*f9a0*/  SHF.R.U32.HI R3, RZ, UR7, R3 ;  /* 0x00000007ff037c19 */ /* 0x000fc60008011603 */
[----:B------:R-:W-:Y:S01]  /*f9b0*/  IMAD.MOV.U32 R2, RZ, RZ, R14 ;  /* 0x000000ffff027224 */ /* 0x000fe200078e000e */
[----:B0-2---:R-:W-:Y:S06]  /*f9c0*/  @!P1 BRA `(.L_x_308) ;  /* 0x0000000000289947 */ /* 0x005fec0003800000 */
        /* <DEDUP_REMOVED lines=10> */
.L_x_308:
[----:B------:R-:W-:Y:S01]  /*fa70*/  ULDC UR7, c[0x0][0x648] ;  /* 0x0001920000077ab9 */ /* 0x000fe20000000800 */
[----:B-1----:R-:W-:Y:S01]  /*fa80*/  IMAD.MOV R18, RZ, RZ, -R18 ;  /* 0x000000ffff127224 */ /* 0x002fe200078e0a12 */
[----:B------:R-:W-:Y:S01]  /*fa90*/  SHF.R.U64 R3, R2, UR7, R3 ;  /* 0x0000000702037c19 */ /* 0x000fe20008001203 */
[----:B------:R-:W-:Y:S01]  /*faa0*/  ULDC UR7, c[0x0][0x638] ;  /* 0x00018e0000077ab9 */ /* 0x000fe20000000800 */
[----:B------:R-:W-:Y:S01]  /*fab0*/  LOP3.LUT R2, R16, UR6, RZ, 0xc0, !PT ;  /* 0x0000000610027c12 */ /* 0x000fe2000f8ec0ff */
[----:B------:R-:W-:Y:S01]  /*fac0*/  @P3 IMAD R19, R15, R18, R10 ;  /* 0x000000120f133224 */ /* 0x000fe200078e020a */
[----:B------:R-:W-:Y:S01]  /*fad0*/  LOP3.LUT R13, R13, UR4, RZ, 0xc0, !PT ;  /* 0x000000040d0d7c12 */ /* 0x000fe2000f8ec0ff */
[----:B------:R-:W-:Y:S01]  /*fae0*/  IMAD.MOV R5, RZ, RZ, -R3 ;  /* 0x000000ffff057224 */ /* 0x000fe200078e0a03 */
[----:B------:R-:W-:Y:S01]  /*faf0*/  ULDC UR8, c[0x0][0x610] ;  /* 0x0001840000087ab9 */ /* 0x000fe20000000800 */
[----:B------:R-:W-:Y:S02]  /*fb00*/  IMAD R2, R3, UR5, R2 ;  /* 0x0000000503027c24 */ /* 0x000fe4000f8e0202 */
[----:B------:R-:W-:Y:S01]  /*fb10*/  IMAD R14, R5, UR7, R14 ;  /* 0x00000007050e7c24 */ /* 0x000fe2000f8e020e */
[----:B------:R-:W-:Y:S01]  /*fb20*/  ULDC UR7, c[0x0][0x600] ;  /* 0x0001800000077ab9 */ /* 0x000fe20000000800 */
[----:B------:R-:W-:-:S02]  /*fb30*/  IMAD R5, R2, UR8, R19 ;  /* 0x0000000802057c24 */ /* 0x000fc4000f8e0213 */
[----:B------:R-:W-:Y:S02]  /*fb40*/  IMAD R14, R14, UR7, R13 ;  /* 0x000000070e0e7c24 */ /* 0x000fe4000f8e020d */
[----:B------:R-:W-:-:S03]  /*fb50*/  IMAD.MOV.U32 R2, RZ, RZ, 0x1 ;  /* 0x00000001ff027424 */ /* 0x000fc600078e00ff */
[----:B------:R-:W-:Y:S02]  /*fb60*/  SEL R6, R14, R5, !P3 ;  /* 0x000000050e067207 */ /* 0x000fe40005800000 */
[----:B------:R-:W-:-:S07]  /*fb70*/  SEL R5, R5, R14, !P3 ;  /* 0x0000000e05057207 */ /* 0x000fce0005800000 */
.L_x_306:
[----:B------:R-:W-:Y:S05]  /*fb80*/  BSYNC B1 ;  /* 0x0000000000017941 */ /* 0x000fea0003800000 */
.L_x_305:
[----:B------:R-:W-:-:S13]  /*fb90*/  LOP3.LUT P1, RZ, R2, 0xff, RZ, 0xc0, !PT ;  /* 0x000000ff02ff7812 */ /* 0x000fda000782c0ff */
[----:B------:R-:W-:Y:S05]  /*fba0*/  @P1 BRA `(.L_x_309) ;  /* 0xfffffff4002c1947 */ /* 0x000fea000383ffff */
[----:B------:R-:W-:Y:S05]  /*fbb0*/  BSYNC B0 ;  /* 0x0000000000007941 */ /* 0x000fea0003800000 */
.L_x_297:
[----:B------:R-:W-:-:S03]  /*fbc0*/  UMOV UR7, 0xffffffff ;  /* 0xffffffff00077882 */ /* 0x000fc60000000000 */
[----:B------:R-:W-:Y:S05]  /*fbd0*/  BRA.DIV UR7, `(.L_x_310) ;  /* 0x0000000607287947 */ /* 0x000fea000b800000 */
[----:B------:R-:W-:-:S13]  /*fbe0*/  ELECT P0, URZ, PT ;  /* 0x00000000003f782f */ /* 0x000fda0003800000 */
.L_x_324:
[----:B------:R-:W-:Y:S04]  /*fbf0*/  BSSY B0, `(.L_x_311) ;  /* 0x000002c000007945 */ /* 0x000fe80003800000 */
[----:B------:R-:W-:Y:S05]  /*fc00*/  @!P0 BRA `(.L_x_312) ;  /* 0x0000000000a88947 */ /* 0x000fea0003800000 */
[----:B------:R-:W-:-:S04]  /*fc10*/  ULOP3.LUT UR7, UR13, 0x2, URZ, 0xfc, !UPT ;  /* 0x000000020d077892 */ /* 0x000fc8000f8efc3f */
[----:B------:R-:W-:-:S06]  /*fc20*/  UISETP.NE.AND UP0, UPT, UR7, 0x3, UPT ;  /* 0x000000030700788c */ /* 0x000fcc000bf05270 */
[----:B------:R-:W-:-:S13]  /*fc30*/  PLOP3.LUT P0, PT, PT, PT, UP0, 0x80, 0x0 ;  /* 0x000000000000781c */ /* 0x000fda0003f0f008 */
[----:B------:R-:W-:Y:S05]  /*fc40*/  @!P0 BRA `(.L_x_313) ;  /* 0x0000000000048947 */ /* 0x000fea0003800000 */
[----:B------:R-:W-:Y:S01]  /*fc50*/  BPT.TRAP 0x1 ;  /* 0x000000040000795c */ /* 0x000fe20000300000 */
.L_x_313:
[----:B------:R-:W0:Y:S01]  /*fc60*/  S2R R3, SR_CgaCtaId ;  /* 0x0000000000037919 */ /* 0x000e220000008800 */
[----:B------:R-:W-:-:S04]  /*fc70*/  MOV R2, 0x400 ;  /* 0x0000040000027802 */ /* 0x000fc80000000f00 */
[----:B0-----:R-:W-:Y:S02]  /*fc80*/  LEA R3, R3, R2, 0x18 ;  /* 0x0000000203037211 */ /* 0x001fe400078ec0ff */
[----:B------:R-:W-:-:S03]  /*fc90*/  SHF.L.U32 R2, R0, 0x1f, RZ ;  /* 0x0000001f00027819 */ /* 0x000fc600000006ff */
[----:B------:R-:W-:-:S04]  /*fca0*/  VIADD R3, R3, 0x20 ;  /* 0x0000002003037836 */ /* 0x000fc80000000000 */
[C---:B------:R-:W-:Y:S02]  /*fcb0*/  IMAD R7, R8.reuse, 0x8, R3 ;  /* 0x0000000808077824 */ /* 0x040fe400078e0203 */
[----:B------:R-:W-:Y:S02]  /*fcc0*/  VIADD R8, R8, 0x1 ;  /* 0x0000000108087836 */ /* 0x000fe40000000000 */
[----:B------:R-:W0:Y:S03]  /*fcd0*/  SYNCS.PHASECHK.TRANS64.TRYWAIT P0, [R7+URZ], R2 ;  /* 0x00000002070075a7 */ /* 0x000e26000800017f */
[----:B------:R-:W-:-:S04]  /*fce0*/  ISETP.NE.AND P1, PT, R8, 0x4, PT ;  /* 0x000000040800780c */ /* 0x000fc80003f25270 */
[----:B------:R-:W-:Y:S02]  /*fcf0*/  SEL R5, RZ, 0x1, P1 ;  /* 0x00000001ff057807 */ /* 0x000fe40000800000 */
[----:B------:R-:W-:Y:S02]  /*fd00*/  SEL R8, R8, RZ, P1 ;  /* 0x000000ff08087207 */ /* 0x000fe40000800000 */
[----:B------:R-:W-:-:S03]  /*fd10*/  LOP3.LUT R5, R0, R5, RZ, 0x3c, !PT ;  /* 0x0000000500057212 */ /* 0x000fc600078e3cff */
[----:B------:R-:W-:Y:S01]  /*fd20*/  IMAD R9, R8, 0x8, R3 ;  /* 0x0000000808097824 */ /* 0x000fe200078e0203 */
[----:B------:R-:W-:Y:S01]  /*fd30*/  SHF.L.U32 R4, R5, 0x1f, RZ ;  /* 0x0000001f05047819 */ /* 0x000fe200000006ff */
[----:B0-----:R-:W-:Y:S06]  /*fd40*/  @!P0 BRA `(.L_x_314) ;  /* 0x0000000000f08947 */ /* 0x001fec0003800000 */
.L_x_325:
[----:B------:R-:W1:Y:S01]  /*fd50*/  SYNCS.PHASECHK.TRANS64.TRYWAIT P0, [R9+URZ], R4 ;  /* 0x00000004090075a7 */ /* 0x000e62000800017f */
[----:B------:R-:W-:-:S05]  /*fd60*/  VIADD R0, R8, 0x1 ;  /* 0x0000000108007836 */ /* 0x000fca0000000000 */
[----:B------:R-:W-:-:S04]  /*fd70*/  ISETP.NE.AND P1, PT, R0, 0x4, PT ;  /* 0x000000040000780c */ /* 0x000fc80003f25270 */
[----:B0-----:R-:W-:Y:S02]  /*fd80*/  SEL R2, RZ, 0x1, P1 ;  /* 0x00000001ff027807 */ /* 0x001fe40000800000 */
[----:B------:R-:W-:Y:S02]  /*fd90*/  SEL R0, R0, RZ, P1 ;  /* 0x000000ff00007207 */ /* 0x000fe40000800000 */
[----:B------:R-:W-:-:S03]  /*fda0*/  LOP3.LUT R7, R5, R2, RZ, 0x3c, !PT ;  /* 0x0000000205077212 */ /* 0x000fc600078e3cff */
[----:B------:R-:W-:Y:S01]  /*fdb0*/  IMAD R6, R0, 0x8, R3 ;  /* 0x0000000800067824 */ /* 0x000fe200078e0203 */
[----:B------:R-:W-:Y:S01]  /*fdc0*/  SHF.L.U32 R5, R7, 0x1f, RZ ;  /* 0x0000001f07057819 */ /* 0x000fe200000006ff */
[----:B-1----:R-:W-:Y:S06]  /*fdd0*/  @!P0 BRA `(.L_x_315) ;  /* 0x0000000000e08947 */ /* 0x002fec0003800000 */
.L_x_326:
[----:B------:R-:W1:Y:S01]  /*fde0*/  SYNCS.PHASECHK.TRANS64.TRYWAIT P0, [R6+URZ], R5 ;  /* 0x00000005060075a7 */ /* 0x000e62000800017f */
[----:B------:R-:W-:-:S05]  /*fdf0*/  VIADD R0, R0, 0x1 ;  /* 0x0000000100007836 */ /* 0x000fca0000000000 */
[----:B------:R-:W-:-:S04]  /*fe00*/  ISETP.NE.AND P1, PT, R0, 0x4, PT ;  /* 0x000000040000780c */ /* 0x000fc80003f25270 */
[----:B------:R-:W-:Y:S02]  /*fe10*/  SEL R2, RZ, 0x1, P1 ;  /* 0x00000001ff027807 */ /* 0x000fe40000800000 */
[----:B------:R-:W-:Y:S02]  /*fe20*/  SEL R0, R0, RZ, P1 ;  /* 0x000000ff00007207 */ /* 0x000fe40000800000 */
[----:B------:R-:W-:Y:S01]  /*fe30*/  LOP3.LUT R2, R7, R2, RZ, 0x3c, !PT ;  /* 0x0000000207027212 */ /* 0x000fe200078e3cff */
[----:B-1----:R-:W-:Y:S06]  /*fe40*/  @!P0 BRA `(.L_x_316) ;  /* 0x0000000000d88947 */ /* 0x002fec0003800000 */
.L_x_327:
[----:B------:R-:W-:Y:S01]  /*fe50*/  IMAD R3, R0, 0x8, R3 ;  /* 0x0000000800037824 */ /* 0x000fe200078e0203 */
[----:B------:R-:W-:-:S07]  /*fe60*/  SHF.L.U32 R0, R2, 0x1f, RZ ;  /* 0x0000001f02007819 */ /* 0x000fce00000006ff */
.L_x_317:
[----:B--2---:R2:W3:Y:S02]  /*fe70*/  SYNCS.PHASECHK.TRANS64.TRYWAIT P0, [R3+URZ], R0 ;  /* 0x00000000030075a7 */ /* 0x0044e4000800017f */
[----:B---3--:R-:W-:Y:S05]  /*fe80*/  @!P0 NANOSLEEP.SYNCS 0x989680 ;  /* 0x009896800000895d */ /* 0x008fea0003900000 */
[----:B------:R-:W3:Y:S02]  /*fe90*/  @!P0 SYNCS.PHASECHK.TRANS64 P0, [R3+URZ], R0 ;  /* 0x00000000030085a7 */ /* 0x000ee4000800007f */
[----:B---3--:R-:W-:Y:S05]  /*fea0*/  @!P0 BRA `(.L_x_317) ;  /* 0xfffffffc00f08947 */ /* 0x008fea000383ffff */
.L_x_312:
[----:B------:R-:W-:Y:S05]  /*feb0*/  BSYNC B0 ;  /* 0x0000000000007941 */ /* 0x000fea0003800000 */
.L_x_311:
[----:B------:R-:W-:Y:S05]  /*fec0*/  EXIT ;  /* 0x000000000000794d */ /* 0x000fea0003800000 */
.L_x_17:
[----:B-1----:R-:W-:-:S04]  /*fed0*/  IMAD.U32 R3, RZ, RZ, UR6 ;  /* 0x00000006ff037e24 */ /* 0x002fc8000f8e00ff */
[----:B------:R1:W2:Y:S03]  /*fee0*/  SYNCS.PHASECHK.TRANS64.TRYWAIT P0, [R3+URZ], R0 ;  /* 0x00000000030075a7 */ /* 0x0002a6000800017f */
[----:B--2---:R-:W-:Y:S05]  /*fef0*/  @!P0 NANOSLEEP.SYNCS 0x989680 ;  /* 0x009896800000895d */ /* 0x004fea0003900000 */
[----:B------:R-:W2:Y:S02]  /*ff00*/  @!P0 SYNCS.PHASECHK.TRANS64 P0, [R3+URZ], R0 ;  /* 0x00000000030085a7 */ /* 0x000ea4000800007f */
[----:B--2---:R-:W-:Y:S05]  /*ff10*/  @!P0 BRA `(.L_x_17) ;  /* 0xfffffffc00ec8947 */ /* 0x004fea000383ffff */
[----:B------:R-:W-:Y:S05]  /*ff20*/  BRA `(.L_x_16) ;  /* 0xffffff1c000c7947 */ /* 0x000fea000383ffff */
.L_x_23:
[----:B-----5:R1:W-:Y:S02]  /*ff30*/  STL [R1+0x88], R0 ;  /* 0x0000880001007387 */ /* 0x0203e40000100800 */
[----:B-1----:R-:W-:-:S04]  /*ff40*/  IMAD.U32 R0, RZ, RZ, UR9 ;  /* 0x00000009ff007e24 */ /* 0x002fc8000f8e00ff */
[----:B------:R1:W3:Y:S03]  /*ff50*/  SYNCS.PHASECHK.TRANS64.TRYWAIT P0, [R0+URZ], R229 ;  /* 0x000000e5000075a7 */ /* 0x0002e6000800017f */
[----:B---3--:R-:W-:Y:S05]  /*ff60*/  @!P0 NANOSLEEP.SYNCS 0x989680 ;  /* 0x009896800000895d */ /* 0x008fea0003900000 */
[----:B------:R1:W3:Y:S02]  /*ff70*/  @!P0 SYNCS.PHASECHK.TRANS64 P0, [R0+URZ], R229 ;  /* 0x000000e5000085a7 */ /* 0x0002e4000800007f */
[----:B-1----:R1:W5:Y:S02]  /*ff80*/  LDL.LU R0, [R1+0x88] ;  /* 0x0000880001007983 */ /* 0x0023640000300800 */
[----:B-1-3--:R-:W-:Y:S05]  /*ff90*/  @!P0 BRA `(.L_x_23) ;  /* 0xfffffffc00e48947 */ /* 0x00afea000383ffff */
[----:B------:R-:W-:Y:S05]  /*ffa0*/  BRA `(.L_x_22) ;  /* 0xffffff2c006c7947 */ /* 0x000fea000383ffff */
.L_x_298:
[----:B------:R-:W-:Y:S01]  /*ffb0*/  BSSY B1, `(.L_x_318) ;  /* 0x0000006000017945 */ /* 0x000fe20003800000 */
[----:B------:R-:W-:-:S07]  /*ffc0*/  IMAD.MOV.U32 R2, RZ, RZ, -0x1 ;  /* 0xffffffffff027424 */ /* 0x000fce00078e00ff */
[----:B------:R-:W-:Y:S05]  /*ffd0*/  WARPSYNC.COLLECTIVE R2, `(.L_x_319) ;  /* 0x00000000020c7348 */ /* 0x000fea0003c00000 */
[----:B------:R-:W-:Y:S02]  /*ffe0*/  ELECT P1, UR62, PT ;  /* 0x00000000003e782f */ /* 0x000fe40003820000 */
[----:B------:R-:W-:Y:S01]  /*fff0*/  MOV R2, UR62 ;  /* 0x0000003e00027c02 */ /* 0x000fe20008000f00 */
[----:B------:R-:W-:Y:S10]  /*10000*/  ENDCOLLECTIVE ;  /* 0x000000000000791b */ /* 0x000ff40003800000 */
.L_x_319:
[----:B------:R-:W-:Y:S05]  /*10010*/  BSYNC B1 ;  /* 0x0000000000017941 */ /* 0x000fea0003800000 */
.L_x_318:
[----:B------:R-:W-:Y:S05]  /*10020*/  BRA `(.L_x_320) ;  /* 0xfffffff000187947 */ /* 0x000fea000383ffff */
.L_x_301:
[----:B-1----:R1:W2:Y:S02]  /*10030*/  SYNCS.PHASECHK.TRANS64.TRYWAIT P1, [R13+URZ+0x20], R4 ;  /* 0x000020040d0075a7 */ /* 0x0022a4000802017f */
[----:B--2---:R-:W-:Y:S05]  /*10040*/  @!P1 NANOSLEEP.SYNCS 0x989680 ;  /* 0x009896800000995d */ /* 0x004fea0003900000 */
[----:B------:R-:W2:Y:S02]  /*10050*/  @!P1 SYNCS.PHASECHK.TRANS64 P1, [R13+URZ+0x20], R4 ;  /* 0x000020040d0095a7 */ /* 0x000ea4000802007f */
[----:B--2---:R-:W-:Y:S05]  /*10060*/  @!P1 BRA `(.L_x_301) ;  /* 0xfffffffc00f09947 */ /* 0x004fea000383ffff */
[----:B------:R-:W-:Y:S05]  /*10070*/  BRA `(.L_x_321) ;  /* 0xfffffff0004c7947 */ /* 0x000fea000383ffff */
.L_x_310:
[----:B------:R-:W-:Y:S01]  /*10080*/  BSSY B0, `(.L_x_322) ;  /* 0x0000006000007945 */ /* 0x000fe20003800000 */
[----:B------:R-:W-:-:S07]  /*10090*/  IMAD.MOV.U32 R2, RZ, RZ, -0x1 ;  /* 0xffffffffff027424 */ /* 0x000fce00078e00ff */
[----:B------:R-:W-:Y:S05]  /*100a0*/  WARPSYNC.COLLECTIVE R2, `(.L_x_323) ;  /* 0x00000000020c7348 */ /* 0x000fea0003c00000 */
[----:B------:R-:W-:Y:S02]  /*100b0*/  ELECT P1, UR62, PT ;  /* 0x00000000003e782f */ /* 0x000fe40003820000 */
[----:B------:R-:W-:Y:S01]  /*100c0*/  MOV R2, UR62 ;  /* 0x0000003e00027c02 */ /* 0x000fe20008000f00 */
[----:B------:R-:W-:Y:S10]  /*100d0*/  ENDCOLLECTIVE ;  /* 0x000000000000791b */ /* 0x000ff40003800000 */
.L_x_323:
[----:B------:R-:W-:Y:S05]  /*100e0*/  BSYNC B0 ;  /* 0x0000000000007941 */ /* 0x000fea0003800000 */
.L_x_322:
[----:B------:R-:W-:Y:S01]  /*100f0*/  PLOP3.LUT P0, PT, P1, PT, PT, 0x80, 0x0 ;  /* 0x000000000000781c */ /* 0x000fe20000f0f070 */
[----:B------:R-:W-:-:S12]  /*10100*/  BRA `(.L_x_324) ;  /* 0xfffffff800b87947 */ /* 0x000fd8000383ffff */
.L_x_314:
[----:B0-----:R0:W1:Y:S02]  /*10110*/  SYNCS.PHASECHK.TRANS64.TRYWAIT P0, [R7+URZ], R2 ;  /* 0x00000002070075a7 */ /* 0x001064000800017f */
[----:B-1----:R-:W-:Y:S05]  /*10120*/  @!P0 NANOSLEEP.SYNCS 0x989680 ;  /* 0x009896800000895d */ /* 0x002fea0003900000 */
[----:B------:R-:W1:Y:S02]  /*10130*/  @!P0 SYNCS.PHASECHK.TRANS64 P0, [R7+URZ], R2 ;  /* 0x00000002070085a7 */ /* 0x000e64000800007f */
[----:B-1----:R-:W-:Y:S05]  /*10140*/  @!P0 BRA `(.L_x_314) ;  /* 0xfffffffc00f08947 */ /* 0x002fea000383ffff */
[----:B------:R-:W-:Y:S05]  /*10150*/  BRA `(.L_x_325) ;  /* 0xfffffff800fc7947 */ /* 0x000fea000383ffff */
.L_x_315:
[----:B0-----:R0:W1:Y:S02]  /*10160*/  SYNCS.PHASECHK.TRANS64.TRYWAIT P0, [R9+URZ], R4 ;  /* 0x00000004090075a7 */ /* 0x001064000800017f */
[----:B-1----:R-:W-:Y:S05]  /*10170*/  @!P0 NANOSLEEP.SYNCS 0x989680 ;  /* 0x009896800000895d */ /* 0x002fea0003900000 */
[----:B------:R-:W1:Y:S02]  /*10180*/  @!P0 SYNCS.PHASECHK.TRANS64 P0, [R9+URZ], R4 ;  /* 0x00000004090085a7 */ /* 0x000e64000800007f */
[----:B-1----:R-:W-:Y:S05]  /*10190*/  @!P0 BRA `(.L_x_315) ;  /* 0xfffffffc00f08947 */ /* 0x002fea000383ffff */
[----:B------:R-:W-:Y:S05]  /*101a0*/  BRA `(.L_x_326) ;  /* 0xfffffffc000c7947 */ /* 0x000fea000383ffff */
.L_x_316:
[----:B-1----:R1:W2:Y:S02]  /*101b0*/  SYNCS.PHASECHK.TRANS64.TRYWAIT P0, [R6+URZ], R5 ;  /* 0x00000005060075a7 */ /* 0x0022a4000800017f */
[----:B--2---:R-:W-:Y:S05]  /*101c0*/  @!P0 NANOSLEEP.SYNCS 0x989680 ;  /* 0x009896800000895d */ /* 0x004fea0003900000 */
[----:B------:R-:W2:Y:S02]  /*101d0*/  @!P0 SYNCS.PHASECHK.TRANS64 P0, [R6+URZ], R5 ;  /* 0x00000005060085a7 */ /* 0x000ea4000800007f */
[----:B--2---:R-:W-:Y:S05]  /*101e0*/  @!P0 BRA `(.L_x_316) ;  /* 0xfffffffc00f08947 */ /* 0x004fea000383ffff */
[----:B------:R-:W-:Y:S05]  /*101f0*/  BRA `(.L_x_327) ;  /* 0xfffffffc00147947 */ /* 0x000fea000383ffff */
.L_x_328:
[----:B------:R-:W-:-:S00]  /*10200*/  BRA `(.L_x_328) ;  /* 0xfffffffc00fc7947 */ /* 0x000fc0000383ffff */
[----:B------:R-:W-:-:S00]  /*10210*/  NOP ;  /* 0x0000000000007918 */ /* 0x000fc00000000000 */
        /* <DEDUP_REMOVED lines=14> */
.L_x_329:


//--------------------- .nv.shared._ZN7cutlass13device_kernelINS_4gemm6kernel13GemmUniversalIN4cute5tupleIJiiiiEEENS1_10collective13CollectiveMmaINS1_37MainloopSm90TmaGmmaWarpSpecializedFP8ILi4ENS5_IJNS4_1CILi1EEESB_SB_EEENS1_35KernelTmaWarpSpecializedCooperativeEEENS5_IJNSA_ILi128EEENSA_ILi256EEENSA_ILi32EEEEEENS_12float_e5m2_tENS5_IJlSB_lEEESJ_SK_NS4_8TiledMMAINS4_8MMA_AtomIJNS4_4SM904GMMA31MMA_64x256x32_F32E5M2E5M2_SS_TNILNSO_7ScaleInE1ELSQ_1EEEEEENS4_6LayoutINS5_IJNSA_ILi2EEESB_SB_EEENS5_IJSB_NSA_ILi0EEESW_EEEEENS5_IJNS4_10UnderscoreESZ_SZ_EEEEENS4_13SM90_TMA_LOADENS4_14ComposedLayoutINS4_7SwizzleILi1ELi4ELi3EEENS4_18smem_ptr_flag_bitsILi8EEENST_INS5_IJNSA_ILi8EEESH_EEENS5_IJSH_SB_EEEEEEEvNS4_8identityES12_S1C_vS1D_EENS_8epilogue10collective6detail29Sm90TmaWarpSpecializedAdapterINS1G_15DefaultEpilogueISJ_SK_SK_NS1F_6thread17LinearCombinationISJ_Li1EffLNS1K_9ScaleType4KindE0ELNS_15FloatRoundStyleE2ESJ_EENS1_15EpilogueDefaultEEEEEvvEEEEvNT_6ParamsE --------------------------
	.section	.nv.shared._ZN7cutlass13device_kernelINS_4gemm6kernel13GemmUniversalIN4cute5tupleIJiiiiEEENS1_10collective13CollectiveMmaINS1_37MainloopSm90TmaGmmaWarpSpecializedFP8ILi4ENS5_IJNS4_1CILi1EEESB_SB_EEENS1_35KernelTmaWarpSpecializedCooperativeEEENS5_IJNSA_ILi128EEENSA_ILi256EEENSA_ILi32EEEEEENS_12float_e5m2_tENS5_IJlSB_lEEESJ_SK_NS4_8TiledMMAINS4_8MMA_AtomIJNS4_4SM904GMMA31MMA_64x256x32_F32E5M2E5M2_SS_TNILNSO_7ScaleInE1ELSQ_1EEEEEENS4_6LayoutINS5_IJNSA_ILi2EEESB_SB_EEENS5_IJSB_NSA_ILi0EEESW_EEEEENS5_IJNS4_10UnderscoreESZ_SZ_EEEEENS4_13SM90_TMA_LOADENS4_14ComposedLayoutINS4_7SwizzleILi1ELi4ELi3EEENS4_18smem_ptr_flag_bitsILi8EEENST_INS5_IJNSA_ILi8EEESH_EEENS5_IJSH_SB_EEEEEEEvNS4_8identityES12_S1C_vS1D_EENS_8epilogue10collective6detail29Sm90TmaWarpSpecializedAdapterINS1G_15DefaultEpilogueISJ_SK_SK_NS1F_6thread17LinearCombinationISJ_Li1EffLNS1K_9ScaleType4KindE0ELNS_15FloatRoundStyleE2ESJ_EENS1_15EpilogueDefaultEEEEEvvEEEEvNT_6ParamsE,"aw",@nobits
	.sectionflags	@""
	.align	16
	.zero		1024


//--------------------- .nv.shared.reserved.0     --------------------------
	.section	.nv.shared.reserved.0,"aw",@nobits
	.weak		__nv_reservedSMEM_offset_0_alias
	.size		__nv_reservedSMEM_offset_0_alias, 0, 0
	.other		__nv_reservedSMEM_offset_0_alias,@"STO_CUDA_RESERVED_SHARED STV_DEFAULT"
__nv_reservedSMEM_offset_0_alias:
	.zero		0


//--------------------- .nv.global                --------------------------
	.section	.nv.global,"aw",@nobits
.nv.global:
	.type		_ZN39_INTERNAL_234a26b8_4_k_cu_0c314c74_46404cute1_E,@object
	.size		_ZN39_INTERNAL_234a26b8_4_k_cu_0c314c74_46404cute1_E,(_ZN39_INTERNAL_234a26b8_4_k_cu_0c314c74_46404cuda3std3__45__cpo6cbeginE - _ZN39_INTERNAL_234a26b8_4_k_cu_0c314c74_46404cute1_E)
_ZN39_INTERNAL_234a26b8_4_k_cu_0c314c74_46404cute1_E:
	.zero		1
	.type		_ZN39_INTERNAL_234a26b8_4_k_cu_0c314c74_46404cuda3std3__45__cpo6cbeginE,@object
	.size		_ZN39_INTERNAL_234a26b8_4_k_cu_0c314c74_46404cuda3std3__45__cpo6cbeginE,(_ZN39_INTERNAL_234a26b8_4_k_cu_0c314c74_46404cuda3std3__48in_placeE - _ZN39_INTERNAL_234a26b8_4_k_cu_0c314c74_46404cuda3std3__45__cpo6cbeginE)
_ZN39_INTERNAL_234a26b8_4_k_cu_0c314c74_46404cuda3std3__45__cpo6cbeginE:
	.zero		1
	.type		_ZN39_INTERNAL_234a26b8_4_k_cu_0c314c74_46404cuda3std3__48in_placeE,@object
	.size		_ZN39_INTERNAL_234a26b8_4_k_cu_0c314c74_46404cuda3std3__48in_placeE,(_ZN39_INTERNAL_234a26b8_4_k_cu_0c314c74_46404cuda3std6ranges3__45__cpo9iter_moveE - _ZN39_INTERNAL_234a26b8_4_k_cu_0c314c74_46404cuda3std3__48in_placeE)
_ZN39_INTERNAL_234a26b8_4_k_cu_0c314c74_46404cuda3std3__48in_placeE:
	.zero		1
	.type		_ZN39_INTERNAL_234a26b8_4_k_cu_0c314c74_46404cuda3std6ranges3__45__cpo9iter_moveE,@object
	.size		_ZN39_INTERNAL_234a26b8_4_k_cu_0c314c74_46404cuda3std6ranges3__45__cpo9iter_moveE,(_ZN39_INTERNAL_234a26b8_4_k_cu_0c314c74_46404cuda3std3__45__cpo5beginE - _ZN39_INTERNAL_234a26b8_4_k_cu_0c314c74_46404cuda3std6ranges3__45__cpo9iter_moveE)
_ZN39_INTERNAL_234a26b8_4_k_cu_0c314c74_46404cuda3std6ranges3__45__cpo9iter_moveE:
	.zero		1
	.type		_ZN39_INTERNAL_234a26b8_4_k_cu_0c314c74_46404cuda3std3__45__cpo5beginE,@object
	.size		_ZN39_INTERNAL_234a26b8_4_k_cu_0c314c74_46404cuda3std3__45__cpo5beginE,(_ZN39_INTERNAL_234a26b8_4_k_cu_0c314c74_46404cuda3std3__441_GLOBAL__N__234a26b8_4_k_cu_0c314c74_46406ignoreE - _ZN39_INTERNAL_234a26b8_4_k_cu_0c314c74_46404cuda3std3__45__cpo5beginE)
_ZN39_INTERNAL_234a26b8_4_k_cu_0c314c74_46404cuda3std3__45__cpo5beginE:
	.zero		1
	.type		_ZN39_INTERNAL_234a26b8_4_k_cu_0c314c74_46404cuda3std3__441_GLOBAL__N__234a26b8_4_k_cu_0c314c74_46406ignoreE,@object
	.size		_ZN39_INTERNAL_234a26b8_4_k_cu_0c314c74_46404cuda3std3__441_GLOBAL__N__234a26b8_4_k_cu_0c314c74_46406ignoreE,(_ZN39_INTERNAL_234a26b8_4_k_cu_0c314c74_46404cute7productE - _ZN39_INTERNAL_234a26b8_4_k_cu_0c314c74_46404cuda3std3__441_GLOBAL__N__234a26b8_4_k_cu_0c314c74_46406ignoreE)
_ZN39_INTERNAL_234a26b8_4_k_cu_0c314c74_46404cuda3std3__441_GLOBAL__N__234a26b8_4_k_cu_0c314c74_46406ignoreE:
	.zero		1
	.type		_ZN39_INTERNAL_234a26b8_4_k_cu_0c314c74_46404cute7productE,@object
	.size		_ZN39_INTERNAL_234a26b8_4_k_cu_0c314c74_46404cute7productE,(_ZN39_INTERNAL_234a26b8_4_k_cu_0c314c74_46404cuda3std3__45__cpo3endE - _ZN39_INTERNAL_234a26b8_4_k_cu_0c314c74_46404cute7productE)
_ZN39_INTERNAL_234a26b8_4_k_cu_0c314c74_46404cute7productE:
	.zero		1
	.type		_ZN39_INTERNAL_234a26b8_4_k_cu_0c314c74_46404cuda3std3__45__cpo3endE,@object
	.size		_ZN39_INTERNAL_234a26b8_4_k_cu_0c314c74_46404cuda3std3__45__cpo3endE,(_ZN39_INTERNAL_234a26b8_4_k_cu_0c314c74_46404cuda3std3__419piecewise_constructE - _ZN39_INTERNAL_234a26b8_4_k_cu_0c314c74_46404cuda3std3__45__cpo3endE)
_ZN39_INTERNAL_234a26b8_4_k_cu_0c314c74_46404cuda3std3__45__cpo3endE:
	.zero		1
	.type		_ZN39_INTERNAL_234a26b8_4_k_cu_0c314c74_46404cuda3std3__419piecewise_constructE,@object
	.size		_ZN39_INTERNAL_234a26b8_4_k_cu_0c314c74_46404cuda3std3__419piecewise_constructE,(_ZN39_INTERNAL_234a26b8_4_k_cu_0c314c74_46404cuda3std3__45__cpo4cendE - _ZN39_INTERNAL_234a26b8_4_k_cu_0c314c74_46404cuda3std3__419piecewise_constructE)
_ZN39_INTERNAL_234a26b8_4_k_cu_0c314c74_46404cuda3std3__419piecewise_constructE:
	.zero		1
	.type		_ZN39_INTERNAL_234a26b8_4_k_cu_0c314c74_46404cuda3std3__45__cpo4cendE,@object
	.size		_ZN39_INTERNAL_234a26b8_4_k_cu_0c314c74_46404cuda3std3__45__cpo4cendE,(_ZN39_INTERNAL_234a26b8_4_k_cu_0c314c74_46404cuda3std6ranges3__45__cpo4swapE - _ZN39_INTERNAL_234a26b8_4_k_cu_0c314c74_46404cuda3std3__45__cpo4cendE)
_ZN39_INTERNAL_234a26b8_4_k_cu_0c314c74_46404cuda3std3__45__cpo4cendE:
	.zero		1
	.type		_ZN39_INTERNAL_234a26b8_4_k_cu_0c314c74_46404cuda3std6ranges3__45__cpo4swapE,@object
	.size		_ZN39_INTERNAL_234a26b8_4_k_cu_0c314c74_46404cuda3std6ranges3__45__cpo4swapE,(.L_7 - _ZN39_INTERNAL_234a26b8_4_k_cu_0c314c74_46404cuda3std6ranges3__45__cpo4swapE)
_ZN39_INTERNAL_234a26b8_4_k_cu_0c314c74_46404cuda3std6ranges3__45__cpo4swapE:
	.zero		1
.L_7:


//--------------------- .nv.constant0._ZN7cutlass13device_kernelINS_4gemm6kernel13GemmUniversalIN4cute5tupleIJiiiiEEENS1_10collective13CollectiveMmaINS1_37MainloopSm90TmaGmmaWarpSpecializedFP8ILi4ENS5_IJNS4_1CILi1EEESB_SB_EEENS1_35KernelTmaWarpSpecializedCooperativeEEENS5_IJNSA_ILi128EEENSA_ILi256EEENSA_ILi32EEEEEENS_12float_e5m2_tENS5_IJlSB_lEEESJ_SK_NS4_8TiledMMAINS4_8MMA_AtomIJNS4_4SM904GMMA31MMA_64x256x32_F32E5M2E5M2_SS_TNILNSO_7ScaleInE1ELSQ_1EEEEEENS4_6LayoutINS5_IJNSA_ILi2EEESB_SB_EEENS5_IJSB_NSA_ILi0EEESW_EEEEENS5_IJNS4_10UnderscoreESZ_SZ_EEEEENS4_13SM90_TMA_LOADENS4_14ComposedLayoutINS4_7SwizzleILi1ELi4ELi3EEENS4_18smem_ptr_flag_bitsILi8EEENST_INS5_IJNSA_ILi8EEESH_EEENS5_IJSH_SB_EEEEEEEvNS4_8identityES12_S1C_vS1D_EENS_8epilogue10collective6detail29Sm90TmaWarpSpecializedAdapterINS1G_15DefaultEpilogueISJ_SK_SK_NS1F_6thread17LinearCombinationISJ_Li1EffLNS1K_9ScaleType4KindE0ELNS_15FloatRoundStyleE2ESJ_EENS1_15EpilogueDefaultEEEEEvvEEEEvNT_6ParamsE --------------------------
	.section	.nv.constant0._ZN7cutlass13device_kernelINS_4gemm6kernel13GemmUniversalIN4cute5tupleIJiiiiEEENS1_10collective13CollectiveMmaINS1_37MainloopSm90TmaGmmaWarpSpecializedFP8ILi4ENS5_IJNS4_1CILi1EEESB_SB_EEENS1_35KernelTmaWarpSpecializedCooperativeEEENS5_IJNSA_ILi128EEENSA_ILi256EEENSA_ILi32EEEEEENS_12float_e5m2_tENS5_IJlSB_lEEESJ_SK_NS4_8TiledMMAINS4_8MMA_AtomIJNS4_4SM904GMMA31MMA_64x256x32_F32E5M2E5M2_SS_TNILNSO_7ScaleInE1ELSQ_1EEEEEENS4_6LayoutINS5_IJNSA_ILi2EEESB_SB_EEENS5_IJSB_NSA_ILi0EEESW_EEEEENS5_IJNS4_10UnderscoreESZ_SZ_EEEEENS4_13SM90_TMA_LOADENS4_14ComposedLayoutINS4_7SwizzleILi1ELi4ELi3EEENS4_18smem_ptr_flag_bitsILi8EEENST_INS5_IJNSA_ILi8EEESH_EEENS5_IJSH_SB_EEEEEEEvNS4_8identityES12_S1C_vS1D_EENS_8epilogue10collective6detail29Sm90TmaWarpSpecializedAdapterINS1G_15DefaultEpilogueISJ_SK_SK_NS1F_6thread17LinearCombinationISJ_Li1EffLNS1K_9ScaleType4KindE0ELNS_15FloatRoundStyleE2ESJ_EENS1_15EpilogueDefaultEEEEEvvEEEEvNT_6ParamsE,"a",@progbits
	.sectionflags	@""
	.align	4
.nv.constant0._ZN7cutlass13device_kernelINS_4gemm6kernel13GemmUniversalIN4cute5tupleIJiiiiEEENS1_10collective13CollectiveMmaINS1_37MainloopSm90TmaGmmaWarpSpecializedFP8ILi4ENS5_IJNS4_1CILi1EEESB_SB_EEENS1_35KernelTmaWarpSpecializedCooperativeEEENS5_IJNSA_ILi128EEENSA_ILi256EEENSA_ILi32EEEEEENS_12float_e5m2_tENS5_IJlSB_lEEESJ_SK_NS4_8TiledMMAINS4_8MMA_AtomIJNS4_4SM904GMMA31MMA_64x256x32_F32E5M2E5M2_SS_TNILNSO_7ScaleInE1ELSQ_1EEEEEENS4_6LayoutINS5_IJNSA_ILi2EEESB_SB_EEENS5_IJSB_NSA_ILi0EEESW_EEEEENS5_IJNS4_10UnderscoreESZ_SZ_EEEEENS4_13SM90_TMA_LOADENS4_14ComposedLayoutINS4_7SwizzleILi1ELi4ELi3EEENS4_18smem_ptr_flag_bitsILi8EEENST_INS5_IJNSA_ILi8EEESH_EEENS5_IJSH_SB_EEEEEEEvNS4_8identityES12_S1C_vS1D_EENS_8epilogue10collective6detail29Sm90TmaWarpSpecializedAdapterINS1G_15DefaultEpilogueISJ_SK_SK_NS1F_6thread17LinearCombinationISJ_Li1EffLNS1K_9ScaleType4KindE0ELNS_15FloatRoundStyleE2ESJ_EENS1_15EpilogueDefaultEEEEEvvEEEEvNT_6ParamsE:
	.zero		1664


//--------------------- SYMBOLS --------------------------

	.type		.nv.reservedSmem.offset0,@object
	.size		.nv.reservedSmem.offset0,0x4
